//
// Generated by NVIDIA NVVM Compiler
//
// Compiler Build ID: CL-36424714
// Cuda compilation tools, release 13.0, V13.0.88
// Based on NVVM 20.0.0
//

.version 9.0
.target sm_100
.address_size 64

	// .globl	_Z10cudaConv2DPfS_S_iiiiii
.extern .func  (.param .b32 func_retval0) vprintf
(
	.param .b64 vprintf_param_0,
	.param .b64 vprintf_param_1
)
;
.global .align 1 .b8 $str[33] = {77, 117, 108, 116, 105, 112, 108, 105, 99, 97, 116, 105, 111, 110, 32, 102, 114, 111, 109, 32, 116, 104, 101, 32, 71, 80, 85, 46, 46, 46, 10, 10};
.global .align 1 .b8 $str$1[27] = {65, 100, 100, 105, 116, 105, 111, 110, 32, 102, 114, 111, 109, 32, 116, 104, 101, 32, 71, 80, 85, 46, 46, 46, 10, 10};

.visible .entry _Z10cudaConv2DPfS_S_iiiiii(
	.param .u64 .ptr .align 1 _Z10cudaConv2DPfS_S_iiiiii_param_0,
	.param .u64 .ptr .align 1 _Z10cudaConv2DPfS_S_iiiiii_param_1,
	.param .u64 .ptr .align 1 _Z10cudaConv2DPfS_S_iiiiii_param_2,
	.param .u32 _Z10cudaConv2DPfS_S_iiiiii_param_3,
	.param .u32 _Z10cudaConv2DPfS_S_iiiiii_param_4,
	.param .u32 _Z10cudaConv2DPfS_S_iiiiii_param_5,
	.param .u32 _Z10cudaConv2DPfS_S_iiiiii_param_6,
	.param .u32 _Z10cudaConv2DPfS_S_iiiiii_param_7,
	.param .u32 _Z10cudaConv2DPfS_S_iiiiii_param_8
)
{
	.reg .pred 	%p<14>;
	.reg .b32 	%r<169>;
	.reg .b32 	%f<73>;
	.reg .b64 	%rd<70>;

	ld.param.u64 	%rd4, [_Z10cudaConv2DPfS_S_iiiiii_param_0];
	ld.param.u64 	%rd5, [_Z10cudaConv2DPfS_S_iiiiii_param_1];
	ld.param.u32 	%r90, [_Z10cudaConv2DPfS_S_iiiiii_param_3];
	ld.param.u32 	%r91, [_Z10cudaConv2DPfS_S_iiiiii_param_4];
	ld.param.u32 	%r92, [_Z10cudaConv2DPfS_S_iiiiii_param_5];
	ld.param.u32 	%r93, [_Z10cudaConv2DPfS_S_iiiiii_param_6];
	ld.param.u32 	%r95, [_Z10cudaConv2DPfS_S_iiiiii_param_7];
	ld.param.u32 	%r94, [_Z10cudaConv2DPfS_S_iiiiii_param_8];
	cvta.to.global.u64 	%rd1, %rd5;
	cvta.to.global.u64 	%rd2, %rd4;
	mov.u32 	%r96, %ctaid.y;
	mov.u32 	%r97, %ntid.y;
	mul.lo.s32 	%r1, %r96, %r97;
	mov.u32 	%r2, %tid.y;
	add.s32 	%r3, %r1, %r2;
	mov.u32 	%r98, %ctaid.x;
	mov.u32 	%r99, %ntid.x;
	mov.u32 	%r100, %tid.x;
	mad.lo.s32 	%r4, %r98, %r99, %r100;
	setp.ge.s32 	%p1, %r3, %r95;
	setp.ge.s32 	%p2, %r4, %r94;
	or.pred  	%p3, %p1, %p2;
	@%p3 bra 	$L__BB0_18;
	mov.f32 	%f71, 0f00000000;
	min.s32 	%r101, %r92, %r93;
	setp.lt.s32 	%p4, %r101, 1;
	@%p4 bra 	$L__BB0_17;
	and.b32  	%r5, %r93, 7;
	and.b32  	%r6, %r93, 3;
	and.b32  	%r7, %r93, 2147483640;
	and.b32  	%r8, %r93, 1;
	neg.s32 	%r9, %r7;
	shl.b32 	%r10, %r93, 3;
	add.s32 	%r103, %r2, %r90;
	add.s32 	%r11, %r103, %r1;
	mul.lo.s32 	%r104, %r91, %r90;
	shl.b32 	%r12, %r104, 3;
	shl.b32 	%r105, %r90, 1;
	add.s32 	%r13, %r3, %r105;
	mad.lo.s32 	%r14, %r90, 3, %r3;
	shl.b32 	%r106, %r90, 2;
	add.s32 	%r15, %r3, %r106;
	mad.lo.s32 	%r16, %r90, 5, %r3;
	mad.lo.s32 	%r17, %r90, 6, %r3;
	mad.lo.s32 	%r18, %r90, 7, %r3;
	mov.f32 	%f71, 0f00000000;
	mov.b32 	%r147, 0;
$L__BB0_3:
	add.s32 	%r20, %r147, %r3;
	mul.lo.s32 	%r21, %r147, %r92;
	add.s32 	%r22, %r93, %r21;
	add.s32 	%r108, %r11, %r147;
	mad.lo.s32 	%r23, %r91, %r108, %r4;
	add.s32 	%r109, %r13, %r147;
	mad.lo.s32 	%r24, %r91, %r109, %r4;
	add.s32 	%r110, %r14, %r147;
	mad.lo.s32 	%r25, %r91, %r110, %r4;
	add.s32 	%r111, %r15, %r147;
	mad.lo.s32 	%r26, %r91, %r111, %r4;
	add.s32 	%r112, %r16, %r147;
	mad.lo.s32 	%r27, %r91, %r112, %r4;
	add.s32 	%r113, %r17, %r147;
	mad.lo.s32 	%r28, %r91, %r113, %r4;
	add.s32 	%r114, %r18, %r147;
	mad.lo.s32 	%r29, %r91, %r114, %r4;
	mad.lo.s32 	%r30, %r91, %r20, %r4;
	mov.b32 	%r148, 0;
$L__BB0_4:
	setp.lt.u32 	%p5, %r93, 8;
	add.s32 	%r32, %r148, %r4;
	add.s32 	%r33, %r148, %r21;
	mov.b32 	%r167, 0;
	@%p5 bra 	$L__BB0_7;
	add.s32 	%r164, %r22, %r148;
	shl.b32 	%r116, %r93, 1;
	add.s32 	%r117, %r116, %r21;
	add.s32 	%r163, %r117, %r148;
	mad.lo.s32 	%r118, %r93, 3, %r21;
	add.s32 	%r162, %r118, %r148;
	shl.b32 	%r119, %r93, 2;
	add.s32 	%r120, %r119, %r21;
	add.s32 	%r161, %r120, %r148;
	mad.lo.s32 	%r121, %r93, 5, %r21;
	add.s32 	%r160, %r121, %r148;
	mad.lo.s32 	%r122, %r93, 6, %r21;
	add.s32 	%r159, %r122, %r148;
	mad.lo.s32 	%r123, %r93, 7, %r21;
	add.s32 	%r158, %r123, %r148;
	add.s32 	%r156, %r23, %r148;
	add.s32 	%r155, %r24, %r148;
	add.s32 	%r154, %r25, %r148;
	add.s32 	%r153, %r26, %r148;
	add.s32 	%r152, %r27, %r148;
	add.s32 	%r151, %r28, %r148;
	add.s32 	%r150, %r29, %r148;
	add.s32 	%r149, %r30, %r148;
	mov.u32 	%r157, %r33;
	mov.u32 	%r165, %r9;
$L__BB0_6:
	.pragma "nounroll";
	mul.wide.u32 	%rd6, %r157, 4;
	add.s64 	%rd7, %rd1, %rd6;
	mul.wide.s32 	%rd8, %r149, 4;
	add.s64 	%rd9, %rd2, %rd8;
	ld.global.f32 	%f19, [%rd9];
	ld.global.f32 	%f20, [%rd7];
	fma.rn.f32 	%f21, %f19, %f20, %f71;
	mul.wide.s32 	%rd10, %r156, 4;
	add.s64 	%rd11, %rd2, %rd10;
	ld.global.f32 	%f22, [%rd11];
	mul.wide.u32 	%rd12, %r164, 4;
	add.s64 	%rd13, %rd1, %rd12;
	ld.global.f32 	%f23, [%rd13];
	fma.rn.f32 	%f24, %f22, %f23, %f21;
	mul.wide.s32 	%rd14, %r155, 4;
	add.s64 	%rd15, %rd2, %rd14;
	ld.global.f32 	%f25, [%rd15];
	mul.wide.u32 	%rd16, %r163, 4;
	add.s64 	%rd17, %rd1, %rd16;
	ld.global.f32 	%f26, [%rd17];
	fma.rn.f32 	%f27, %f25, %f26, %f24;
	mul.wide.s32 	%rd18, %r154, 4;
	add.s64 	%rd19, %rd2, %rd18;
	ld.global.f32 	%f28, [%rd19];
	mul.wide.u32 	%rd20, %r162, 4;
	add.s64 	%rd21, %rd1, %rd20;
	ld.global.f32 	%f29, [%rd21];
	fma.rn.f32 	%f30, %f28, %f29, %f27;
	mul.wide.s32 	%rd22, %r153, 4;
	add.s64 	%rd23, %rd2, %rd22;
	ld.global.f32 	%f31, [%rd23];
	mul.wide.u32 	%rd24, %r161, 4;
	add.s64 	%rd25, %rd1, %rd24;
	ld.global.f32 	%f32, [%rd25];
	fma.rn.f32 	%f33, %f31, %f32, %f30;
	mul.wide.s32 	%rd26, %r152, 4;
	add.s64 	%rd27, %rd2, %rd26;
	ld.global.f32 	%f34, [%rd27];
	mul.wide.u32 	%rd28, %r160, 4;
	add.s64 	%rd29, %rd1, %rd28;
	ld.global.f32 	%f35, [%rd29];
	fma.rn.f32 	%f36, %f34, %f35, %f33;
	mul.wide.s32 	%rd30, %r151, 4;
	add.s64 	%rd31, %rd2, %rd30;
	ld.global.f32 	%f37, [%rd31];
	mul.wide.u32 	%rd32, %r159, 4;
	add.s64 	%rd33, %rd1, %rd32;
	ld.global.f32 	%f38, [%rd33];
	fma.rn.f32 	%f39, %f37, %f38, %f36;
	mul.wide.s32 	%rd34, %r150, 4;
	add.s64 	%rd35, %rd2, %rd34;
	ld.global.f32 	%f40, [%rd35];
	mul.wide.u32 	%rd36, %r158, 4;
	add.s64 	%rd37, %rd1, %rd36;
	ld.global.f32 	%f41, [%rd37];
	fma.rn.f32 	%f71, %f40, %f41, %f39;
	add.s32 	%r165, %r165, 8;
	add.s32 	%r164, %r164, %r10;
	add.s32 	%r163, %r163, %r10;
	add.s32 	%r162, %r162, %r10;
	add.s32 	%r161, %r161, %r10;
	add.s32 	%r160, %r160, %r10;
	add.s32 	%r159, %r159, %r10;
	add.s32 	%r158, %r158, %r10;
	add.s32 	%r157, %r157, %r10;
	add.s32 	%r156, %r156, %r12;
	add.s32 	%r155, %r155, %r12;
	add.s32 	%r154, %r154, %r12;
	add.s32 	%r153, %r153, %r12;
	add.s32 	%r152, %r152, %r12;
	add.s32 	%r151, %r151, %r12;
	add.s32 	%r150, %r150, %r12;
	add.s32 	%r149, %r149, %r12;
	setp.ne.s32 	%p6, %r165, 0;
	mov.u32 	%r167, %r7;
	@%p6 bra 	$L__BB0_6;
$L__BB0_7:
	setp.eq.s32 	%p7, %r5, 0;
	@%p7 bra 	$L__BB0_15;
	add.s32 	%r124, %r5, -1;
	setp.lt.u32 	%p8, %r124, 3;
	@%p8 bra 	$L__BB0_10;
	mad.lo.s32 	%r125, %r167, %r90, %r20;
	mad.lo.s32 	%r126, %r125, %r91, %r32;
	mul.wide.s32 	%rd38, %r126, 4;
	add.s64 	%rd39, %rd2, %rd38;
	ld.global.f32 	%f43, [%rd39];
	mad.lo.s32 	%r127, %r167, %r93, %r33;
	mul.wide.u32 	%rd40, %r127, 4;
	add.s64 	%rd41, %rd1, %rd40;
	ld.global.f32 	%f44, [%rd41];
	fma.rn.f32 	%f45, %f43, %f44, %f71;
	add.s32 	%r128, %r125, %r90;
	mad.lo.s32 	%r129, %r128, %r91, %r32;
	mul.wide.s32 	%rd42, %r129, 4;
	add.s64 	%rd43, %rd2, %rd42;
	ld.global.f32 	%f46, [%rd43];
	add.s32 	%r130, %r127, %r93;
	mul.wide.u32 	%rd44, %r130, 4;
	add.s64 	%rd45, %rd1, %rd44;
	ld.global.f32 	%f47, [%rd45];
	fma.rn.f32 	%f48, %f46, %f47, %f45;
	add.s32 	%r131, %r128, %r90;
	mad.lo.s32 	%r132, %r131, %r91, %r32;
	mul.wide.s32 	%rd46, %r132, 4;
	add.s64 	%rd47, %rd2, %rd46;
	ld.global.f32 	%f49, [%rd47];
	add.s32 	%r133, %r130, %r93;
	mul.wide.u32 	%rd48, %r133, 4;
	add.s64 	%rd49, %rd1, %rd48;
	ld.global.f32 	%f50, [%rd49];
	fma.rn.f32 	%f51, %f49, %f50, %f48;
	add.s32 	%r134, %r131, %r90;
	mad.lo.s32 	%r135, %r134, %r91, %r32;
	mul.wide.s32 	%rd50, %r135, 4;
	add.s64 	%rd51, %rd2, %rd50;
	ld.global.f32 	%f52, [%rd51];
	add.s32 	%r136, %r133, %r93;
	mul.wide.u32 	%rd52, %r136, 4;
	add.s64 	%rd53, %rd1, %rd52;
	ld.global.f32 	%f53, [%rd53];
	fma.rn.f32 	%f71, %f52, %f53, %f51;
	add.s32 	%r167, %r167, 4;
$L__BB0_10:
	setp.eq.s32 	%p9, %r6, 0;
	@%p9 bra 	$L__BB0_15;
	setp.eq.s32 	%p10, %r6, 1;
	@%p10 bra 	$L__BB0_13;
	mad.lo.s32 	%r137, %r167, %r90, %r20;
	mad.lo.s32 	%r138, %r137, %r91, %r32;
	mul.wide.s32 	%rd54, %r138, 4;
	add.s64 	%rd55, %rd2, %rd54;
	ld.global.f32 	%f55, [%rd55];
	mad.lo.s32 	%r139, %r167, %r93, %r33;
	mul.wide.u32 	%rd56, %r139, 4;
	add.s64 	%rd57, %rd1, %rd56;
	ld.global.f32 	%f56, [%rd57];
	fma.rn.f32 	%f57, %f55, %f56, %f71;
	add.s32 	%r140, %r137, %r90;
	mad.lo.s32 	%r141, %r140, %r91, %r32;
	mul.wide.s32 	%rd58, %r141, 4;
	add.s64 	%rd59, %rd2, %rd58;
	ld.global.f32 	%f58, [%rd59];
	add.s32 	%r142, %r139, %r93;
	mul.wide.u32 	%rd60, %r142, 4;
	add.s64 	%rd61, %rd1, %rd60;
	ld.global.f32 	%f59, [%rd61];
	fma.rn.f32 	%f71, %f58, %f59, %f57;
	add.s32 	%r167, %r167, 2;
$L__BB0_13:
	setp.eq.s32 	%p11, %r8, 0;
	@%p11 bra 	$L__BB0_15;
	mad.lo.s32 	%r143, %r167, %r90, %r20;
	mad.lo.s32 	%r144, %r143, %r91, %r32;
	mul.wide.s32 	%rd62, %r144, 4;
	add.s64 	%rd63, %rd2, %rd62;
	ld.global.f32 	%f60, [%rd63];
	mad.lo.s32 	%r145, %r167, %r93, %r33;
	mul.wide.u32 	%rd64, %r145, 4;
	add.s64 	%rd65, %rd1, %rd64;
	ld.global.f32 	%f61, [%rd65];
	fma.rn.f32 	%f71, %f60, %f61, %f71;
$L__BB0_15:
	add.s32 	%r148, %r148, 1;
	setp.ne.s32 	%p12, %r148, %r92;
	@%p12 bra 	$L__BB0_4;
	add.s32 	%r147, %r147, 1;
	setp.ne.s32 	%p13, %r147, %r92;
	@%p13 bra 	$L__BB0_3;
$L__BB0_17:
	ld.param.u64 	%rd69, [_Z10cudaConv2DPfS_S_iiiiii_param_2];
	mad.lo.s32 	%r146, %r94, %r3, %r4;
	cvta.to.global.u64 	%rd66, %rd69;
	mul.wide.s32 	%rd67, %r146, 4;
	add.s64 	%rd68, %rd66, %rd67;
	st.global.f32 	[%rd68], %f71;
$L__BB0_18:
	ret;

}
	// .globl	_Z12cudaMeanPoolPfS_iiiiii
.visible .entry _Z12cudaMeanPoolPfS_iiiiii(
	.param .u64 .ptr .align 1 _Z12cudaMeanPoolPfS_iiiiii_param_0,
	.param .u64 .ptr .align 1 _Z12cudaMeanPoolPfS_iiiiii_param_1,
	.param .u32 _Z12cudaMeanPoolPfS_iiiiii_param_2,
	.param .u32 _Z12cudaMeanPoolPfS_iiiiii_param_3,
	.param .u32 _Z12cudaMeanPoolPfS_iiiiii_param_4,
	.param .u32 _Z12cudaMeanPoolPfS_iiiiii_param_5,
	.param .u32 _Z12cudaMeanPoolPfS_iiiiii_param_6,
	.param .u32 _Z12cudaMeanPoolPfS_iiiiii_param_7
)
{
	.reg .pred 	%p<16>;
	.reg .b32 	%r<125>;
	.reg .b32 	%f<76>;
	.reg .b64 	%rd<41>;

	ld.param.u64 	%rd3, [_Z12cudaMeanPoolPfS_iiiiii_param_0];
	ld.param.u64 	%rd4, [_Z12cudaMeanPoolPfS_iiiiii_param_1];
	ld.param.u32 	%r60, [_Z12cudaMeanPoolPfS_iiiiii_param_2];
	ld.param.u32 	%r61, [_Z12cudaMeanPoolPfS_iiiiii_param_3];
	ld.param.u32 	%r62, [_Z12cudaMeanPoolPfS_iiiiii_param_4];
	ld.param.u32 	%r63, [_Z12cudaMeanPoolPfS_iiiiii_param_5];
	ld.param.u32 	%r64, [_Z12cudaMeanPoolPfS_iiiiii_param_7];
	cvta.to.global.u64 	%rd1, %rd3;
	cvta.to.global.u64 	%rd2, %rd4;
	mov.u32 	%r65, %ctaid.y;
	mov.u32 	%r66, %ntid.y;
	mul.lo.s32 	%r1, %r65, %r66;
	mov.u32 	%r2, %tid.y;
	add.s32 	%r3, %r1, %r2;
	mov.u32 	%r67, %ctaid.x;
	mov.u32 	%r68, %ntid.x;
	mov.u32 	%r69, %tid.x;
	mad.lo.s32 	%r4, %r67, %r68, %r69;
	rem.s32 	%r70, %r3, %r63;
	setp.ne.s32 	%p1, %r70, 0;
	@%p1 bra 	$L__BB1_24;
	rem.s32 	%r71, %r4, %r63;
	setp.ne.s32 	%p2, %r71, 0;
	mov.f32 	%f74, 0f00000000;
	@%p2 bra 	$L__BB1_24;
	setp.lt.s32 	%p3, %r63, 1;
	@%p3 bra 	$L__BB1_19;
	setp.lt.s32 	%p4, %r62, 1;
	mul.lo.s32 	%r72, %r63, %r63;
	cvt.rn.f32.u32 	%f1, %r72;
	@%p4 bra 	$L__BB1_19;
	and.b32  	%r5, %r62, 7;
	and.b32  	%r6, %r62, 3;
	and.b32  	%r7, %r62, 2147483640;
	and.b32  	%r8, %r62, 1;
	neg.s32 	%r9, %r7;
	add.s32 	%r74, %r2, %r60;
	add.s32 	%r10, %r74, %r1;
	mul.lo.s32 	%r75, %r61, %r60;
	shl.b32 	%r11, %r75, 3;
	mad.lo.s32 	%r12, %r60, 3, %r3;
	shl.b32 	%r76, %r60, 2;
	add.s32 	%r13, %r3, %r76;
	mad.lo.s32 	%r14, %r60, 6, %r3;
	mov.f32 	%f74, 0f00000000;
	mov.b32 	%r111, 0;
$L__BB1_5:
	add.s32 	%r16, %r111, %r3;
	add.s32 	%r78, %r10, %r111;
	mad.lo.s32 	%r17, %r61, %r78, %r4;
	shl.b32 	%r79, %r60, 1;
	add.s32 	%r80, %r3, %r79;
	add.s32 	%r81, %r80, %r111;
	mad.lo.s32 	%r18, %r61, %r81, %r4;
	add.s32 	%r82, %r12, %r111;
	mad.lo.s32 	%r19, %r61, %r82, %r4;
	add.s32 	%r83, %r13, %r111;
	mad.lo.s32 	%r20, %r61, %r83, %r4;
	mad.lo.s32 	%r84, %r60, 5, %r3;
	add.s32 	%r85, %r84, %r111;
	mad.lo.s32 	%r21, %r61, %r85, %r4;
	add.s32 	%r86, %r14, %r111;
	mad.lo.s32 	%r22, %r61, %r86, %r4;
	mad.lo.s32 	%r87, %r60, 7, %r3;
	add.s32 	%r88, %r87, %r111;
	mad.lo.s32 	%r23, %r61, %r88, %r4;
	mad.lo.s32 	%r24, %r61, %r16, %r4;
	mov.b32 	%r112, 0;
$L__BB1_6:
	setp.lt.u32 	%p5, %r62, 8;
	add.s32 	%r26, %r112, %r4;
	mov.b32 	%r123, 0;
	@%p5 bra 	$L__BB1_9;
	add.s32 	%r120, %r17, %r112;
	add.s32 	%r119, %r18, %r112;
	add.s32 	%r118, %r19, %r112;
	add.s32 	%r117, %r20, %r112;
	add.s32 	%r116, %r21, %r112;
	add.s32 	%r115, %r22, %r112;
	add.s32 	%r114, %r23, %r112;
	add.s32 	%r113, %r24, %r112;
	mov.u32 	%r121, %r9;
$L__BB1_8:
	.pragma "nounroll";
	mul.wide.s32 	%rd5, %r113, 4;
	add.s64 	%rd6, %rd1, %rd5;
	ld.global.f32 	%f21, [%rd6];
	div.rn.f32 	%f22, %f21, %f1;
	add.f32 	%f23, %f74, %f22;
	mul.wide.s32 	%rd7, %r120, 4;
	add.s64 	%rd8, %rd1, %rd7;
	ld.global.f32 	%f24, [%rd8];
	div.rn.f32 	%f25, %f24, %f1;
	add.f32 	%f26, %f23, %f25;
	mul.wide.s32 	%rd9, %r119, 4;
	add.s64 	%rd10, %rd1, %rd9;
	ld.global.f32 	%f27, [%rd10];
	div.rn.f32 	%f28, %f27, %f1;
	add.f32 	%f29, %f26, %f28;
	mul.wide.s32 	%rd11, %r118, 4;
	add.s64 	%rd12, %rd1, %rd11;
	ld.global.f32 	%f30, [%rd12];
	div.rn.f32 	%f31, %f30, %f1;
	add.f32 	%f32, %f29, %f31;
	mul.wide.s32 	%rd13, %r117, 4;
	add.s64 	%rd14, %rd1, %rd13;
	ld.global.f32 	%f33, [%rd14];
	div.rn.f32 	%f34, %f33, %f1;
	add.f32 	%f35, %f32, %f34;
	mul.wide.s32 	%rd15, %r116, 4;
	add.s64 	%rd16, %rd1, %rd15;
	ld.global.f32 	%f36, [%rd16];
	div.rn.f32 	%f37, %f36, %f1;
	add.f32 	%f38, %f35, %f37;
	mul.wide.s32 	%rd17, %r115, 4;
	add.s64 	%rd18, %rd1, %rd17;
	ld.global.f32 	%f39, [%rd18];
	div.rn.f32 	%f40, %f39, %f1;
	add.f32 	%f41, %f38, %f40;
	mul.wide.s32 	%rd19, %r114, 4;
	add.s64 	%rd20, %rd1, %rd19;
	ld.global.f32 	%f42, [%rd20];
	div.rn.f32 	%f43, %f42, %f1;
	add.f32 	%f74, %f41, %f43;
	add.s32 	%r121, %r121, 8;
	add.s32 	%r120, %r120, %r11;
	add.s32 	%r119, %r119, %r11;
	add.s32 	%r118, %r118, %r11;
	add.s32 	%r117, %r117, %r11;
	add.s32 	%r116, %r116, %r11;
	add.s32 	%r115, %r115, %r11;
	add.s32 	%r114, %r114, %r11;
	add.s32 	%r113, %r113, %r11;
	setp.ne.s32 	%p6, %r121, 0;
	mov.u32 	%r123, %r7;
	@%p6 bra 	$L__BB1_8;
$L__BB1_9:
	setp.eq.s32 	%p7, %r5, 0;
	@%p7 bra 	$L__BB1_17;
	add.s32 	%r90, %r5, -1;
	setp.lt.u32 	%p8, %r90, 3;
	@%p8 bra 	$L__BB1_12;
	mad.lo.s32 	%r91, %r123, %r60, %r16;
	mad.lo.s32 	%r92, %r91, %r61, %r26;
	mul.wide.s32 	%rd21, %r92, 4;
	add.s64 	%rd22, %rd1, %rd21;
	ld.global.f32 	%f45, [%rd22];
	div.rn.f32 	%f46, %f45, %f1;
	add.f32 	%f47, %f74, %f46;
	add.s32 	%r93, %r91, %r60;
	mad.lo.s32 	%r94, %r93, %r61, %r26;
	mul.wide.s32 	%rd23, %r94, 4;
	add.s64 	%rd24, %rd1, %rd23;
	ld.global.f32 	%f48, [%rd24];
	div.rn.f32 	%f49, %f48, %f1;
	add.f32 	%f50, %f47, %f49;
	add.s32 	%r95, %r93, %r60;
	mad.lo.s32 	%r96, %r95, %r61, %r26;
	mul.wide.s32 	%rd25, %r96, 4;
	add.s64 	%rd26, %rd1, %rd25;
	ld.global.f32 	%f51, [%rd26];
	div.rn.f32 	%f52, %f51, %f1;
	add.f32 	%f53, %f50, %f52;
	add.s32 	%r97, %r95, %r60;
	mad.lo.s32 	%r98, %r97, %r61, %r26;
	mul.wide.s32 	%rd27, %r98, 4;
	add.s64 	%rd28, %rd1, %rd27;
	ld.global.f32 	%f54, [%rd28];
	div.rn.f32 	%f55, %f54, %f1;
	add.f32 	%f74, %f53, %f55;
	add.s32 	%r123, %r123, 4;
$L__BB1_12:
	setp.eq.s32 	%p9, %r6, 0;
	@%p9 bra 	$L__BB1_17;
	setp.eq.s32 	%p10, %r6, 1;
	@%p10 bra 	$L__BB1_15;
	mad.lo.s32 	%r99, %r123, %r60, %r16;
	mad.lo.s32 	%r100, %r99, %r61, %r26;
	mul.wide.s32 	%rd29, %r100, 4;
	add.s64 	%rd30, %rd1, %rd29;
	ld.global.f32 	%f57, [%rd30];
	div.rn.f32 	%f58, %f57, %f1;
	add.f32 	%f59, %f74, %f58;
	add.s32 	%r101, %r99, %r60;
	mad.lo.s32 	%r102, %r101, %r61, %r26;
	mul.wide.s32 	%rd31, %r102, 4;
	add.s64 	%rd32, %rd1, %rd31;
	ld.global.f32 	%f60, [%rd32];
	div.rn.f32 	%f61, %f60, %f1;
	add.f32 	%f74, %f59, %f61;
	add.s32 	%r123, %r123, 2;
$L__BB1_15:
	setp.eq.s32 	%p11, %r8, 0;
	@%p11 bra 	$L__BB1_17;
	mad.lo.s32 	%r103, %r123, %r60, %r16;
	mad.lo.s32 	%r104, %r103, %r61, %r26;
	mul.wide.s32 	%rd33, %r104, 4;
	add.s64 	%rd34, %rd1, %rd33;
	ld.global.f32 	%f62, [%rd34];
	div.rn.f32 	%f63, %f62, %f1;
	add.f32 	%f74, %f74, %f63;
$L__BB1_17:
	add.s32 	%r112, %r112, 1;
	setp.ne.s32 	%p12, %r112, %r63;
	@%p12 bra 	$L__BB1_6;
	add.s32 	%r111, %r111, 1;
	setp.ne.s32 	%p13, %r111, %r63;
	@%p13 bra 	$L__BB1_5;
$L__BB1_19:
	setp.ne.s32 	%p14, %r3, 0;
	@%p14 bra 	$L__BB1_21;
	div.s32 	%r110, %r4, %r63;
	mul.wide.s32 	%rd39, %r110, 4;
	add.s64 	%rd40, %rd2, %rd39;
	st.global.f32 	[%rd40], %f74;
	bra.uni 	$L__BB1_24;
$L__BB1_21:
	setp.ne.s32 	%p15, %r4, 0;
	@%p15 bra 	$L__BB1_23;
	div.s32 	%r108, %r3, %r63;
	mul.lo.s32 	%r109, %r108, %r64;
	mul.wide.s32 	%rd37, %r109, 4;
	add.s64 	%rd38, %rd2, %rd37;
	st.global.f32 	[%rd38], %f74;
	bra.uni 	$L__BB1_24;
$L__BB1_23:
	div.s32 	%r105, %r3, %r63;
	div.s32 	%r106, %r4, %r63;
	mad.lo.s32 	%r107, %r105, %r64, %r106;
	mul.wide.s32 	%rd35, %r107, 4;
	add.s64 	%rd36, %rd2, %rd35;
	st.global.f32 	[%rd36], %f74;
$L__BB1_24:
	ret;

}
	// .globl	_Z8cudaTanhPfi
.visible .entry _Z8cudaTanhPfi(
	.param .u64 .ptr .align 1 _Z8cudaTanhPfi_param_0,
	.param .u32 _Z8cudaTanhPfi_param_1
)
{
	.reg .pred 	%p<5>;
	.reg .b32 	%r<11>;
	.reg .b32 	%f<17>;
	.reg .b64 	%rd<5>;

	ld.param.u64 	%rd2, [_Z8cudaTanhPfi_param_0];
	ld.param.u32 	%r6, [_Z8cudaTanhPfi_param_1];
	mov.u32 	%r7, %ctaid.x;
	mov.u32 	%r1, %ntid.x;
	mov.u32 	%r8, %tid.x;
	mad.lo.s32 	%r10, %r7, %r1, %r8;
	setp.ge.s32 	%p1, %r10, %r6;
	@%p1 bra 	$L__BB2_3;
	mov.u32 	%r9, %nctaid.x;
	mul.lo.s32 	%r3, %r1, %r9;
	cvta.to.global.u64 	%rd1, %rd2;
$L__BB2_2:
	mul.wide.s32 	%rd3, %r10, 4;
	add.s64 	%rd4, %rd1, %rd3;
	ld.global.f32 	%f1, [%rd4];
	abs.f32 	%f2, %f1;
	mul.f32 	%f3, %f2, 0f4038AA3B;
	ex2.approx.ftz.f32 	%f4, %f3;
	add.f32 	%f5, %f4, 0f3F800000;
	rcp.approx.ftz.f32 	%f6, %f5;
	fma.rn.f32 	%f7, %f6, 0fC0000000, 0f3F800000;
	setp.ge.f32 	%p2, %f2, 0f41102CB4;
	selp.f32 	%f8, 0f3F800000, %f7, %p2;
	copysign.f32 	%f9, %f1, %f8;
	mul.f32 	%f10, %f1, %f1;
	fma.rn.f32 	%f11, %f10, 0f3C80F082, 0fBD563CAE;
	fma.rn.f32 	%f12, %f11, %f10, 0f3E085941;
	fma.rn.f32 	%f13, %f12, %f10, 0fBEAAA9ED;
	fma.rn.f32 	%f14, %f13, %f10, 0f00000000;
	fma.rn.f32 	%f15, %f14, %f1, %f1;
	setp.ge.f32 	%p3, %f2, 0f3F19999A;
	selp.f32 	%f16, %f9, %f15, %p3;
	st.global.f32 	[%rd4], %f16;
	add.s32 	%r10, %r10, %r3;
	setp.lt.s32 	%p4, %r10, %r6;
	@%p4 bra 	$L__BB2_2;
$L__BB2_3:
	ret;

}
	// .globl	_Z9cudaDensePfS_S_S_iii
.visible .entry _Z9cudaDensePfS_S_S_iii(
	.param .u64 .ptr .align 1 _Z9cudaDensePfS_S_S_iii_param_0,
	.param .u64 .ptr .align 1 _Z9cudaDensePfS_S_S_iii_param_1,
	.param .u64 .ptr .align 1 _Z9cudaDensePfS_S_S_iii_param_2,
	.param .u64 .ptr .align 1 _Z9cudaDensePfS_S_S_iii_param_3,
	.param .u32 _Z9cudaDensePfS_S_S_iii_param_4,
	.param .u32 _Z9cudaDensePfS_S_S_iii_param_5,
	.param .u32 _Z9cudaDensePfS_S_S_iii_param_6
)
{
	.reg .pred 	%p<16>;
	.reg .b32 	%r<46>;
	.reg .b32 	%f<71>;
	.reg .b64 	%rd<62>;

	ld.param.u64 	%rd8, [_Z9cudaDensePfS_S_S_iii_param_0];
	ld.param.u64 	%rd9, [_Z9cudaDensePfS_S_S_iii_param_1];
	ld.param.u64 	%rd10, [_Z9cudaDensePfS_S_S_iii_param_2];
	ld.param.u64 	%rd7, [_Z9cudaDensePfS_S_S_iii_param_3];
	ld.param.u32 	%r18, [_Z9cudaDensePfS_S_S_iii_param_4];
	ld.param.u32 	%r19, [_Z9cudaDensePfS_S_S_iii_param_5];
	ld.param.u32 	%r20, [_Z9cudaDensePfS_S_S_iii_param_6];
	cvta.to.global.u64 	%rd1, %rd10;
	cvta.to.global.u64 	%rd2, %rd8;
	cvta.to.global.u64 	%rd3, %rd9;
	mov.u64 	%rd11, $str;
	cvta.global.u64 	%rd12, %rd11;
	{ // callseq 0, 0
	.param .b64 param0;
	st.param.b64 	[param0], %rd12;
	.param .b64 param1;
	st.param.b64 	[param1], 0;
	.param .b32 retval0;
	call.uni (retval0), 
	vprintf, 
	(
	param0, 
	param1
	);
	ld.param.b32 	%r21, [retval0];
	} // callseq 0
	mov.u32 	%r23, %ctaid.y;
	mov.u32 	%r24, %ntid.y;
	mov.u32 	%r25, %tid.y;
	mad.lo.s32 	%r1, %r23, %r24, %r25;
	mov.u32 	%r26, %ctaid.x;
	mov.u32 	%r27, %ntid.x;
	mov.u32 	%r28, %tid.x;
	mad.lo.s32 	%r2, %r26, %r27, %r28;
	setp.ge.s32 	%p1, %r1, %r18;
	setp.ge.s32 	%p2, %r2, %r20;
	or.pred  	%p3, %p1, %p2;
	@%p3 bra 	$L__BB3_14;
	setp.lt.s32 	%p4, %r19, 1;
	mov.f32 	%f70, 0f00000000;
	@%p4 bra 	$L__BB3_13;
	mul.lo.s32 	%r3, %r19, %r1;
	and.b32  	%r4, %r19, 7;
	setp.lt.u32 	%p5, %r19, 8;
	mov.f32 	%f70, 0f00000000;
	mov.b32 	%r44, 0;
	@%p5 bra 	$L__BB3_5;
	and.b32  	%r44, %r19, 2147483640;
	neg.s32 	%r42, %r44;
	shl.b32 	%r7, %r20, 3;
	mul.wide.u32 	%rd13, %r3, 4;
	add.s64 	%rd14, %rd13, %rd2;
	add.s64 	%rd61, %rd14, 16;
	mov.f32 	%f70, 0f00000000;
	mul.wide.s32 	%rd17, %r20, 4;
	mov.u32 	%r41, %r2;
$L__BB3_4:
	.pragma "nounroll";
	ld.global.f32 	%f17, [%rd61+-16];
	mul.wide.s32 	%rd15, %r41, 4;
	add.s64 	%rd16, %rd1, %rd15;
	ld.global.f32 	%f18, [%rd16];
	fma.rn.f32 	%f19, %f17, %f18, %f70;
	ld.global.f32 	%f20, [%rd61+-12];
	add.s64 	%rd18, %rd16, %rd17;
	ld.global.f32 	%f21, [%rd18];
	fma.rn.f32 	%f22, %f20, %f21, %f19;
	ld.global.f32 	%f23, [%rd61+-8];
	add.s64 	%rd19, %rd18, %rd17;
	ld.global.f32 	%f24, [%rd19];
	fma.rn.f32 	%f25, %f23, %f24, %f22;
	ld.global.f32 	%f26, [%rd61+-4];
	add.s64 	%rd20, %rd19, %rd17;
	ld.global.f32 	%f27, [%rd20];
	fma.rn.f32 	%f28, %f26, %f27, %f25;
	ld.global.f32 	%f29, [%rd61];
	add.s64 	%rd21, %rd20, %rd17;
	ld.global.f32 	%f30, [%rd21];
	fma.rn.f32 	%f31, %f29, %f30, %f28;
	ld.global.f32 	%f32, [%rd61+4];
	add.s64 	%rd22, %rd21, %rd17;
	ld.global.f32 	%f33, [%rd22];
	fma.rn.f32 	%f34, %f32, %f33, %f31;
	ld.global.f32 	%f35, [%rd61+8];
	add.s64 	%rd23, %rd22, %rd17;
	ld.global.f32 	%f36, [%rd23];
	fma.rn.f32 	%f37, %f35, %f36, %f34;
	ld.global.f32 	%f38, [%rd61+12];
	add.s64 	%rd24, %rd23, %rd17;
	ld.global.f32 	%f39, [%rd24];
	fma.rn.f32 	%f70, %f38, %f39, %f37;
	add.s32 	%r42, %r42, 8;
	add.s32 	%r41, %r41, %r7;
	add.s64 	%rd61, %rd61, 32;
	setp.ne.s32 	%p6, %r42, 0;
	@%p6 bra 	$L__BB3_4;
$L__BB3_5:
	setp.eq.s32 	%p7, %r4, 0;
	@%p7 bra 	$L__BB3_13;
	and.b32  	%r13, %r19, 3;
	setp.lt.u32 	%p8, %r4, 4;
	@%p8 bra 	$L__BB3_8;
	add.s32 	%r30, %r44, %r3;
	mul.wide.u32 	%rd25, %r30, 4;
	add.s64 	%rd26, %rd2, %rd25;
	ld.global.f32 	%f41, [%rd26];
	mad.lo.s32 	%r31, %r44, %r20, %r2;
	mul.wide.s32 	%rd27, %r31, 4;
	add.s64 	%rd28, %rd1, %rd27;
	ld.global.f32 	%f42, [%rd28];
	fma.rn.f32 	%f43, %f41, %f42, %f70;
	cvt.u64.u32 	%rd29, %r3;
	cvt.u64.u32 	%rd30, %r44;
	add.s64 	%rd31, %rd30, %rd29;
	shl.b64 	%rd32, %rd31, 2;
	add.s64 	%rd33, %rd2, %rd32;
	ld.global.f32 	%f44, [%rd33+4];
	mul.wide.s32 	%rd34, %r20, 4;
	add.s64 	%rd35, %rd28, %rd34;
	ld.global.f32 	%f45, [%rd35];
	fma.rn.f32 	%f46, %f44, %f45, %f43;
	ld.global.f32 	%f47, [%rd33+8];
	add.s64 	%rd36, %rd35, %rd34;
	ld.global.f32 	%f48, [%rd36];
	fma.rn.f32 	%f49, %f47, %f48, %f46;
	ld.global.f32 	%f50, [%rd33+12];
	add.s64 	%rd37, %rd36, %rd34;
	ld.global.f32 	%f51, [%rd37];
	fma.rn.f32 	%f70, %f50, %f51, %f49;
	add.s32 	%r44, %r44, 4;
$L__BB3_8:
	setp.eq.s32 	%p9, %r13, 0;
	@%p9 bra 	$L__BB3_13;
	setp.eq.s32 	%p10, %r13, 1;
	@%p10 bra 	$L__BB3_11;
	add.s32 	%r32, %r44, %r3;
	mul.wide.u32 	%rd38, %r32, 4;
	add.s64 	%rd39, %rd2, %rd38;
	ld.global.f32 	%f53, [%rd39];
	mad.lo.s32 	%r33, %r44, %r20, %r2;
	mul.wide.s32 	%rd40, %r33, 4;
	add.s64 	%rd41, %rd1, %rd40;
	ld.global.f32 	%f54, [%rd41];
	fma.rn.f32 	%f55, %f53, %f54, %f70;
	cvt.u64.u32 	%rd42, %r3;
	cvt.u64.u32 	%rd43, %r44;
	add.s64 	%rd44, %rd43, %rd42;
	shl.b64 	%rd45, %rd44, 2;
	add.s64 	%rd46, %rd2, %rd45;
	ld.global.f32 	%f56, [%rd46+4];
	mul.wide.s32 	%rd47, %r20, 4;
	add.s64 	%rd48, %rd41, %rd47;
	ld.global.f32 	%f57, [%rd48];
	fma.rn.f32 	%f70, %f56, %f57, %f55;
	add.s32 	%r44, %r44, 2;
$L__BB3_11:
	and.b32  	%r34, %r19, 1;
	setp.eq.b32 	%p11, %r34, 1;
	not.pred 	%p12, %p11;
	@%p12 bra 	$L__BB3_13;
	add.s32 	%r35, %r44, %r3;
	mul.wide.u32 	%rd49, %r35, 4;
	add.s64 	%rd50, %rd2, %rd49;
	ld.global.f32 	%f58, [%rd50];
	mad.lo.s32 	%r36, %r44, %r20, %r2;
	mul.wide.s32 	%rd51, %r36, 4;
	add.s64 	%rd52, %rd1, %rd51;
	ld.global.f32 	%f59, [%rd52];
	fma.rn.f32 	%f70, %f58, %f59, %f70;
$L__BB3_13:
	mad.lo.s32 	%r37, %r20, %r1, %r2;
	mul.wide.s32 	%rd53, %r37, 4;
	add.s64 	%rd54, %rd3, %rd53;
	st.global.f32 	[%rd54], %f70;
$L__BB3_14:
	setp.ge.s32 	%p13, %r1, %r18;
	mov.u64 	%rd55, $str$1;
	cvta.global.u64 	%rd56, %rd55;
	{ // callseq 1, 0
	.param .b64 param0;
	st.param.b64 	[param0], %rd56;
	.param .b64 param1;
	st.param.b64 	[param1], 0;
	.param .b32 retval0;
	call.uni (retval0), 
	vprintf, 
	(
	param0, 
	param1
	);
	ld.param.b32 	%r38, [retval0];
	} // callseq 1
	setp.ge.s32 	%p14, %r2, %r19;
	or.pred  	%p15, %p13, %p14;
	@%p15 bra 	$L__BB3_16;
	mad.lo.s32 	%r40, %r19, %r1, %r2;
	mul.wide.s32 	%rd57, %r40, 4;
	add.s64 	%rd58, %rd3, %rd57;
	ld.global.f32 	%f60, [%rd58];
	cvta.to.global.u64 	%rd59, %rd7;
	add.s64 	%rd60, %rd59, %rd57;
	ld.global.f32 	%f61, [%rd60];
	add.f32 	%f62, %f60, %f61;
	st.global.f32 	[%rd58], %f62;
$L__BB3_16:
	ret;

}


// ===== COMPILED SASS (sm_100) =====

	.target	sm_100

	.elftype	@"ET_EXEC"


//--------------------- .note.nv.tkinfo           --------------------------
	.section	.note.nv.tkinfo,"",@"SHT_NOTE"
	.sectionflags	@"SHF_NOTE_NV_TKINFO"
	.tkinfo
        /*0018*/ 	.word	0x00000002
        /*0030*/ 	.string	""
        /*0030*/ 	.string	"ptxas"
        /*0030*/ 	.string	"Cuda compilation tools, release 13.0, V13.0.88"
        /*0030*/ 	.string	"Build cuda_13.0.r13.0/compiler.36424714_0"
        /*0030*/ 	.string	"-arch sm_100 -m 64 "



//--------------------- .note.nv.cuinfo           --------------------------
	.section	.note.nv.cuinfo,"",@"SHT_NOTE"
	.sectionflags	@"SHF_NOTE_NV_CUINFO"
        /*0018*/ 	.short	0x0002
        /*001a*/ 	.short	0x0064
        /*001c*/ 	.short	0x0082
	.zero		2


//--------------------- .nv.info                  --------------------------
	.section	.nv.info,"",@"SHT_CUDA_INFO"
	.align	4


	//----- nvinfo : EIATTR_REGCOUNT
	.align		4
        /*0000*/ 	.byte	0x04, 0x2f
        /*0002*/ 	.short	(.L_3 - .L_2)
	.align		4
.L_2:
        /*0004*/ 	.word	index@(_Z10cudaConv2DPfS_S_iiiiii)
        /*0008*/ 	.word	0x00000020


	//----- nvinfo : EIATTR_FRAME_SIZE
	.align		4
.L_3:
        /*000c*/ 	.byte	0x04, 0x11
        /*000e*/ 	.short	(.L_5 - .L_4)
	.align		4
.L_4:
        /*0010*/ 	.word	index@(_Z10cudaConv2DPfS_S_iiiiii)
        /*0014*/ 	.word	0x00000000


	//----- nvinfo : EIATTR_REGCOUNT
	.align		4
.L_5:
        /*0018*/ 	.byte	0x04, 0x2f
        /*001a*/ 	.short	(.L_7 - .L_6)
	.align		4
.L_6:
        /*001c*/ 	.word	index@(_Z12cudaMeanPoolPfS_iiiiii)
        /*0020*/ 	.word	0x00000028


	//----- nvinfo : EIATTR_FRAME_SIZE
	.align		4
.L_7:
        /*0024*/ 	.byte	0x04, 0x11
        /*0026*/ 	.short	(.L_9 - .L_8)
	.align		4
.L_8:
        /*0028*/ 	.word	index@($__internal_0_$__cuda_sm3x_div_rn_noftz_f32_slowpath)
        /*002c*/ 	.word	0x00000000


	//----- nvinfo : EIATTR_FRAME_SIZE
	.align		4
.L_9:
        /*0030*/ 	.byte	0x04, 0x11
        /*0032*/ 	.short	(.L_11 - .L_10)
	.align		4
.L_10:
        /*0034*/ 	.word	index@(_Z12cudaMeanPoolPfS_iiiiii)
        /*0038*/ 	.word	0x00000000


	//----- nvinfo : EIATTR_REGCOUNT
	.align		4
.L_11:
        /*003c*/ 	.byte	0x04, 0x2f
        /*003e*/ 	.short	(.L_13 - .L_12)
	.align		4
.L_12:
        /*0040*/ 	.word	index@(_Z8cudaTanhPfi)
        /*0044*/ 	.word	0x00000010


	//----- nvinfo : EIATTR_FRAME_SIZE
	.align		4
.L_13:
        /*0048*/ 	.byte	0x04, 0x11
        /*004a*/ 	.short	(.L_15 - .L_14)
	.align		4
.L_14:
        /*004c*/ 	.word	index@(_Z8cudaTanhPfi)
        /*0050*/ 	.word	0x00000000


	//----- nvinfo : EIATTR_REGCOUNT
	.align		4
.L_15:
        /*0054*/ 	.byte	0x04, 0x2f
        /*0056*/ 	.short	(.L_17 - .L_16)
	.align		4
.L_16:
        /*0058*/ 	.word	index@(_Z9cudaDensePfS_S_S_iii)
        /*005c*/ 	.word	0x00000020


	//----- nvinfo : EIATTR_FRAME_SIZE
	.align		4
.L_17:
        /*0060*/ 	.byte	0x04, 0x11
        /*0062*/ 	.short	(.L_19 - .L_18)
	.align		4
.L_18:
        /*0064*/ 	.word	index@(_Z9cudaDensePfS_S_S_iii)
        /*0068*/ 	.word	0x00000000


	//----- nvinfo : EIATTR_MIN_STACK_SIZE
	.align		4
.L_19:
        /*006c*/ 	.byte	0x04, 0x12
        /*006e*/ 	.short	(.L_21 - .L_20)
	.align		4
.L_20:
        /*0070*/ 	.word	index@(_Z9cudaDensePfS_S_S_iii)
        /*0074*/ 	.word	0x00000000


	//----- nvinfo : EIATTR_MIN_STACK_SIZE
	.align		4
.L_21:
        /*0078*/ 	.byte	0x04, 0x12
        /*007a*/ 	.short	(.L_23 - .L_22)
	.align		4
.L_22:
        /*007c*/ 	.word	index@(_Z8cudaTanhPfi)
        /*0080*/ 	.word	0x00000000


	//----- nvinfo : EIATTR_MIN_STACK_SIZE
	.align		4
.L_23:
        /*0084*/ 	.byte	0x04, 0x12
        /*0086*/ 	.short	(.L_25 - .L_24)
	.align		4
.L_24:
        /*0088*/ 	.word	index@(_Z12cudaMeanPoolPfS_iiiiii)
        /*008c*/ 	.word	0x00000000


	//----- nvinfo : EIATTR_MIN_STACK_SIZE
	.align		4
.L_25:
        /*0090*/ 	.byte	0x04, 0x12
        /*0092*/ 	.short	(.L_27 - .L_26)
	.align		4
.L_26:
        /*0094*/ 	.word	index@(_Z10cudaConv2DPfS_S_iiiiii)
        /*0098*/ 	.word	0x00000000
.L_27:


//--------------------- .nv.compat                --------------------------
	.section	.nv.compat,"",@"SHT_CUDA_COMPAT_INFO"
	.align	4
        /*0000*/ 	.byte	0x02, 0x09, 0x00, 0x00, 0x02, 0x02, 0x01, 0x00, 0x02, 0x05, 0x05, 0x00, 0x03, 0x07, 0x01, 0x01
        /*0010*/ 	.byte	0x02, 0x03, 0x00, 0x00, 0x02, 0x06, 0x01, 0x00, 0x04, 0x0b, 0x08, 0x00, 0x01, 0x00, 0x00, 0x00
        /*0020*/ 	.byte	0x00, 0x00, 0x00, 0x00


//--------------------- .nv.info._Z9cudaDensePfS_S_S_iii --------------------------
	.section	.nv.info._Z9cudaDensePfS_S_S_iii,"",@"SHT_CUDA_INFO"
	.sectionflags	@""
	.align	4


	//----- nvinfo : EIATTR_CUDA_API_VERSION
	.align		4
        /*0000*/ 	.byte	0x04, 0x37
        /*0002*/ 	.short	(.L_29 - .L_28)
.L_28:
        /*0004*/ 	.word	0x00000082


	//----- nvinfo : EIATTR_KPARAM_INFO
	.align		4
.L_29:
        /*0008*/ 	.byte	0x04, 0x17
        /*000a*/ 	.short	(.L_31 - .L_30)
.L_30:
        /*000c*/ 	.word	0x00000000
        /*0010*/ 	.short	0x0006
        /*0012*/ 	.short	0x0028
        /*0014*/ 	.byte	0x00, 0xf0, 0x11, 0x00


	//----- nvinfo : EIATTR_KPARAM_INFO
	.align		4
.L_31:
        /*0018*/ 	.byte	0x04, 0x17
        /*001a*/ 	.short	(.L_33 - .L_32)
.L_32:
        /*001c*/ 	.word	0x00000000
        /*0020*/ 	.short	0x0005
        /*0022*/ 	.short	0x0024
        /*0024*/ 	.byte	0x00, 0xf0, 0x11, 0x00


	//----- nvinfo : EIATTR_KPARAM_INFO
	.align		4
.L_33:
        /*0028*/ 	.byte	0x04, 0x17
        /*002a*/ 	.short	(.L_35 - .L_34)
.L_34:
        /*002c*/ 	.word	0x00000000
        /*0030*/ 	.short	0x0004
        /*0032*/ 	.short	0x0020
        /*0034*/ 	.byte	0x00, 0xf0, 0x11, 0x00


	//----- nvinfo : EIATTR_KPARAM_INFO
	.align		4
.L_35:
        /*0038*/ 	.byte	0x04, 0x17
        /*003a*/ 	.short	(.L_37 - .L_36)
.L_36:
        /*003c*/ 	.word	0x00000000
        /*0040*/ 	.short	0x0003
        /*0042*/ 	.short	0x0018
        /*0044*/ 	.byte	0x00, 0xf5, 0x21, 0x00


	//----- nvinfo : EIATTR_KPARAM_INFO
	.align		4
.L_37:
        /*0048*/ 	.byte	0x04, 0x17
        /*004a*/ 	.short	(.L_39 - .L_38)
.L_38:
        /*004c*/ 	.word	0x00000000
        /*0050*/ 	.short	0x0002
        /*0052*/ 	.short	0x0010
        /*0054*/ 	.byte	0x00, 0xf5, 0x21, 0x00


	//----- nvinfo : EIATTR_KPARAM_INFO
	.align		4
.L_39:
        /*0058*/ 	.byte	0x04, 0x17
        /*005a*/ 	.short	(.L_41 - .L_40)
.L_40:
        /*005c*/ 	.word	0x00000000
        /*0060*/ 	.short	0x0001
        /*0062*/ 	.short	0x0008
        /*0064*/ 	.byte	0x00, 0xf5, 0x21, 0x00


	//----- nvinfo : EIATTR_KPARAM_INFO
	.align		4
.L_41:
        /*0068*/ 	.byte	0x04, 0x17
        /*006a*/ 	.short	(.L_43 - .L_42)
.L_42:
        /*006c*/ 	.word	0x00000000
        /*0070*/ 	.short	0x0000
        /*0072*/ 	.short	0x0000
        /*0074*/ 	.byte	0x00, 0xf5, 0x21, 0x00


	//----- nvinfo : EIATTR_SPARSE_MMA_MASK
	.align		4
.L_43:
        /*0078*/ 	.byte	0x03, 0x50
        /*007a*/ 	.short	0x0000


	//----- nvinfo : EIATTR_MAXREG_COUNT
	.align		4
        /*007c*/ 	.byte	0x03, 0x1b
        /*007e*/ 	.short	0x00ff


	//----- nvinfo : EIATTR_EXTERNS
	.align		4
        /*0080*/ 	.byte	0x04, 0x0f
        /*0082*/ 	.short	(.L_45 - .L_44)


	//   ....[0]....
	.align		4
.L_44:
        /*0084*/ 	.word	index@(vprintf)


	//----- nvinfo : EIATTR_MERCURY_ISA_VERSION
	.align		4
.L_45:
        /*0088*/ 	.byte	0x03, 0x5f
        /*008a*/ 	.short	0x0101


	//----- nvinfo : EIATTR_VRC_CTA_INIT_COUNT
	.align		4
        /*008c*/ 	.byte	0x02, 0x4a
	.zero		1
	.zero		1


	//----- nvinfo : EIATTR_SYSCALL_OFFSETS
	.align		4
        /*0090*/ 	.byte	0x04, 0x46
        /*0092*/ 	.short	(.L_47 - .L_46)


	//   ....[0]....
.L_46:
        /*0094*/ 	.word	0x00000080


	//   ....[1]....
        /*0098*/ 	.word	0x00000cc0


	//----- nvinfo : EIATTR_EXIT_INSTR_OFFSETS
	.align		4
.L_47:
        /*009c*/ 	.byte	0x04, 0x1c
        /*009e*/ 	.short	(.L_49 - .L_48)


	//   ....[0]....
.L_48:
        /*00a0*/ 	.word	0x00000d00


	//   ....[1]....
        /*00a4*/ 	.word	0x00000de0


	//----- nvinfo : EIATTR_CRS_STACK_SIZE
	.align		4
.L_49:
        /*00a8*/ 	.byte	0x04, 0x1e
        /*00aa*/ 	.short	(.L_51 - .L_50)
.L_50:
        /*00ac*/ 	.word	0x00000000


	//----- nvinfo : EIATTR_CBANK_PARAM_SIZE
	.align		4
.L_51:
        /*00b0*/ 	.byte	0x03, 0x19
        /*00b2*/ 	.short	0x002c


	//----- nvinfo : EIATTR_PARAM_CBANK
	.align		4
        /*00b4*/ 	.byte	0x04, 0x0a
        /*00b6*/ 	.short	(.L_53 - .L_52)
	.align		4
.L_52:
        /*00b8*/ 	.word	index@(.nv.constant0._Z9cudaDensePfS_S_S_iii)
        /*00bc*/ 	.short	0x0380
        /*00be*/ 	.short	0x002c


	//----- nvinfo : EIATTR_SW_WAR
	.align		4
.L_53:
        /*00c0*/ 	.byte	0x04, 0x36
        /*00c2*/ 	.short	(.L_55 - .L_54)
.L_54:
        /*00c4*/ 	.word	0x00000008
.L_55:


//--------------------- .nv.info._Z8cudaTanhPfi   --------------------------
	.section	.nv.info._Z8cudaTanhPfi,"",@"SHT_CUDA_INFO"
	.sectionflags	@""
	.align	4


	//----- nvinfo : EIATTR_CUDA_API_VERSION
	.align		4
        /*0000*/ 	.byte	0x04, 0x37
        /*0002*/ 	.short	(.L_57 - .L_56)
.L_56:
        /*0004*/ 	.word	0x00000082


	//----- nvinfo : EIATTR_KPARAM_INFO
	.align		4
.L_57:
        /*0008*/ 	.byte	0x04, 0x17
        /*000a*/ 	.short	(.L_59 - .L_58)
.L_58:
        /*000c*/ 	.word	0x00000000
        /*0010*/ 	.short	0x0001
        /*0012*/ 	.short	0x0008
        /*0014*/ 	.byte	0x00, 0xf0, 0x11, 0x00


	//----- nvinfo : EIATTR_KPARAM_INFO
	.align		4
.L_59:
        /*0018*/ 	.byte	0x04, 0x17
        /*001a*/ 	.short	(.L_61 - .L_60)
.L_60:
        /*001c*/ 	.word	0x00000000
        /*0020*/ 	.short	0x0000
        /*0022*/ 	.short	0x0000
        /*0024*/ 	.byte	0x00, 0xf5, 0x21, 0x00


	//----- nvinfo : EIATTR_SPARSE_MMA_MASK
	.align		4
.L_61:
        /*0028*/ 	.byte	0x03, 0x50
        /*002a*/ 	.short	0x0000


	//----- nvinfo : EIATTR_MAXREG_COUNT
	.align		4
        /*002c*/ 	.byte	0x03, 0x1b
        /*002e*/ 	.short	0x00ff


	//----- nvinfo : EIATTR_MERCURY_ISA_VERSION
	.align		4
        /*0030*/ 	.byte	0x03, 0x5f
        /*0032*/ 	.short	0x0101


	//----- nvinfo : EIATTR_VRC_CTA_INIT_COUNT
	.align		4
        /*0034*/ 	.byte	0x02, 0x4a
	.zero		1
	.zero		1


	//----- nvinfo : EIATTR_EXIT_INSTR_OFFSETS
	.align		4
        /*0038*/ 	.byte	0x04, 0x1c
        /*003a*/ 	.short	(.L_63 - .L_62)


	//   ....[0]....
.L_62:
        /*003c*/ 	.word	0x00000070


	//   ....[1]....
        /*0040*/ 	.word	0x00000240


	//----- nvinfo : EIATTR_CRS_STACK_SIZE
	.align		4
.L_63:
        /*0044*/ 	.byte	0x04, 0x1e
        /*0046*/ 	.short	(.L_65 - .L_64)
.L_64:
        /*0048*/ 	.word	0x00000000


	//----- nvinfo : EIATTR_CBANK_PARAM_SIZE
	.align		4
.L_65:
        /*004c*/ 	.byte	0x03, 0x19
        /*004e*/ 	.short	0x000c


	//----- nvinfo : EIATTR_PARAM_CBANK
	.align		4
        /*0050*/ 	.byte	0x04, 0x0a
        /*0052*/ 	.short	(.L_67 - .L_66)
	.align		4
.L_66:
        /*0054*/ 	.word	index@(.nv.constant0._Z8cudaTanhPfi)
        /*0058*/ 	.short	0x0380
        /*005a*/ 	.short	0x000c


	//----- nvinfo : EIATTR_SW_WAR
	.align		4
.L_67:
        /*005c*/ 	.byte	0x04, 0x36
        /*005e*/ 	.short	(.L_69 - .L_68)
.L_68:
        /*0060*/ 	.word	0x00000008
.L_69:


//--------------------- .nv.info._Z12cudaMeanPoolPfS_iiiiii --------------------------
	.section	.nv.info._Z12cudaMeanPoolPfS_iiiiii,"",@"SHT_CUDA_INFO"
	.sectionflags	@""
	.align	4


	//----- nvinfo : EIATTR_CUDA_API_VERSION
	.align		4
        /*0000*/ 	.byte	0x04, 0x37
        /*0002*/ 	.short	(.L_71 - .L_70)
.L_70:
        /*0004*/ 	.word	0x00000082


	//----- nvinfo : EIATTR_KPARAM_INFO
	.align		4
.L_71:
        /*0008*/ 	.byte	0x04, 0x17
        /*000a*/ 	.short	(.L_73 - .L_72)
.L_72:
        /*000c*/ 	.word	0x00000000
        /*0010*/ 	.short	0x0007
        /*0012*/ 	.short	0x0024
        /*0014*/ 	.byte	0x00, 0xf0, 0x11, 0x00


	//----- nvinfo : EIATTR_KPARAM_INFO
	.align		4
.L_73:
        /*0018*/ 	.byte	0x04, 0x17
        /*001a*/ 	.short	(.L_75 - .L_74)
.L_74:
        /*001c*/ 	.word	0x00000000
        /*0020*/ 	.short	0x0006
        /*0022*/ 	.short	0x0020
        /*0024*/ 	.byte	0x00, 0xf0, 0x11, 0x00


	//----- nvinfo : EIATTR_KPARAM_INFO
	.align		4
.L_75:
        /*0028*/ 	.byte	0x04, 0x17
        /*002a*/ 	.short	(.L_77 - .L_76)
.L_76:
        /*002c*/ 	.word	0x00000000
        /*0030*/ 	.short	0x0005
        /*0032*/ 	.short	0x001c
        /*0034*/ 	.byte	0x00, 0xf0, 0x11, 0x00


	//----- nvinfo : EIATTR_KPARAM_INFO
	.align		4
.L_77:
        /*0038*/ 	.byte	0x04, 0x17
        /*003a*/ 	.short	(.L_79 - .L_78)
.L_78:
        /*003c*/ 	.word	0x00000000
        /*0040*/ 	.short	0x0004
        /*0042*/ 	.short	0x0018
        /*0044*/ 	.byte	0x00, 0xf0, 0x11, 0x00


	//----- nvinfo : EIATTR_KPARAM_INFO
	.align		4
.L_79:
        /*0048*/ 	.byte	0x04, 0x17
        /*004a*/ 	.short	(.L_81 - .L_80)
.L_80:
        /*004c*/ 	.word	0x00000000
        /*0050*/ 	.short	0x0003
        /*0052*/ 	.short	0x0014
        /*0054*/ 	.byte	0x00, 0xf0, 0x11, 0x00


	//----- nvinfo : EIATTR_KPARAM_INFO
	.align		4
.L_81:
        /*0058*/ 	.byte	0x04, 0x17
        /*005a*/ 	.short	(.L_83 - .L_82)
.L_82:
        /*005c*/ 	.word	0x00000000
        /*0060*/ 	.short	0x0002
        /*0062*/ 	.short	0x0010
        /*0064*/ 	.byte	0x00, 0xf0, 0x11, 0x00


	//----- nvinfo : EIATTR_KPARAM_INFO
	.align		4
.L_83:
        /*0068*/ 	.byte	0x04, 0x17
        /*006a*/ 	.short	(.L_85 - .L_84)
.L_84:
        /*006c*/ 	.word	0x00000000
        /*0070*/ 	.short	0x0001
        /*0072*/ 	.short	0x0008
        /*0074*/ 	.byte	0x00, 0xf5, 0x21, 0x00


	//----- nvinfo : EIATTR_KPARAM_INFO
	.align		4
.L_85:
        /*0078*/ 	.byte	0x04, 0x17
        /*007a*/ 	.short	(.L_87 - .L_86)
.L_86:
        /*007c*/ 	.word	0x00000000
        /*0080*/ 	.short	0x0000
        /*0082*/ 	.short	0x0000
        /*0084*/ 	.byte	0x00, 0xf5, 0x21, 0x00


	//----- nvinfo : EIATTR_SPARSE_MMA_MASK
	.align		4
.L_87:
        /*0088*/ 	.byte	0x03, 0x50
        /*008a*/ 	.short	0x0000


	//----- nvinfo : EIATTR_MAXREG_COUNT
	.align		4
        /*008c*/ 	.byte	0x03, 0x1b
        /*008e*/ 	.short	0x00ff


	//----- nvinfo : EIATTR_MERCURY_ISA_VERSION
	.align		4
        /*0090*/ 	.byte	0x03, 0x5f
        /*0092*/ 	.short	0x0101


	//----- nvinfo : EIATTR_VRC_CTA_INIT_COUNT
	.align		4
        /*0094*/ 	.byte	0x02, 0x4a
	.zero		1
	.zero		1


	//----- nvinfo : EIATTR_EXIT_INSTR_OFFSETS
	.align		4
        /*0098*/ 	.byte	0x04, 0x1c
        /*009a*/ 	.short	(.L_89 - .L_88)


	//   ....[0]....
.L_88:
        /*009c*/ 	.word	0x00000230


	//   ....[1]....
        /*00a0*/ 	.word	0x00000300


	//   ....[2]....
        /*00a4*/ 	.word	0x00001c00


	//   ....[3]....
        /*00a8*/ 	.word	0x00001e20


	//   ....[4]....
        /*00ac*/ 	.word	0x00002120


	//----- nvinfo : EIATTR_CRS_STACK_SIZE
	.align		4
.L_89:
        /*00b0*/ 	.byte	0x04, 0x1e
        /*00b2*/ 	.short	(.L_91 - .L_90)
.L_90:
        /*00b4*/ 	.word	0x00000000


	//----- nvinfo : EIATTR_CBANK_PARAM_SIZE
	.align		4
.L_91:
        /*00b8*/ 	.byte	0x03, 0x19
        /*00ba*/ 	.short	0x0028


	//----- nvinfo : EIATTR_PARAM_CBANK
	.align		4
        /*00bc*/ 	.byte	0x04, 0x0a
        /*00be*/ 	.short	(.L_93 - .L_92)
	.align		4
.L_92:
        /*00c0*/ 	.word	index@(.nv.constant0._Z12cudaMeanPoolPfS_iiiiii)
        /*00c4*/ 	.short	0x0380
        /*00c6*/ 	.short	0x0028


	//----- nvinfo : EIATTR_SW_WAR
	.align		4
.L_93:
        /*00c8*/ 	.byte	0x04, 0x36
        /*00ca*/ 	.short	(.L_95 - .L_94)
.L_94:
        /*00cc*/ 	.word	0x00000008
.L_95:


//--------------------- .nv.info._Z10cudaConv2DPfS_S_iiiiii --------------------------
	.section	.nv.info._Z10cudaConv2DPfS_S_iiiiii,"",@"SHT_CUDA_INFO"
	.sectionflags	@""
	.align	4


	//----- nvinfo : EIATTR_CUDA_API_VERSION
	.align		4
        /*0000*/ 	.byte	0x04, 0x37
        /*0002*/ 	.short	(.L_97 - .L_96)
.L_96:
        /*0004*/ 	.word	0x00000082


	//----- nvinfo : EIATTR_KPARAM_INFO
	.align		4
.L_97:
        /*0008*/ 	.byte	0x04, 0x17
        /*000a*/ 	.short	(.L_99 - .L_98)
.L_98:
        /*000c*/ 	.word	0x00000000
        /*0010*/ 	.short	0x0008
        /*0012*/ 	.short	0x002c
        /*0014*/ 	.byte	0x00, 0xf0, 0x11, 0x00


	//----- nvinfo : EIATTR_KPARAM_INFO
	.align		4
.L_99:
        /*0018*/ 	.byte	0x04, 0x17
        /*001a*/ 	.short	(.L_101 - .L_100)
.L_100:
        /*001c*/ 	.word	0x00000000
        /*0020*/ 	.short	0x0007
        /*0022*/ 	.short	0x0028
        /*0024*/ 	.byte	0x00, 0xf0, 0x11, 0x00


	//----- nvinfo : EIATTR_KPARAM_INFO
	.align		4
.L_101:
        /*0028*/ 	.byte	0x04, 0x17
        /*002a*/ 	.short	(.L_103 - .L_102)
.L_102:
        /*002c*/ 	.word	0x00000000
        /*0030*/ 	.short	0x0006
        /*0032*/ 	.short	0x0024
        /*0034*/ 	.byte	0x00, 0xf0, 0x11, 0x00


	//----- nvinfo : EIATTR_KPARAM_INFO
	.align		4
.L_103:
        /*0038*/ 	.byte	0x04, 0x17
        /*003a*/ 	.short	(.L_105 - .L_104)
.L_104:
        /*003c*/ 	.word	0x00000000
        /*0040*/ 	.short	0x0005
        /*0042*/ 	.short	0x0020
        /*0044*/ 	.byte	0x00, 0xf0, 0x11, 0x00


	//----- nvinfo : EIATTR_KPARAM_INFO
	.align		4
.L_105:
        /*0048*/ 	.byte	0x04, 0x17
        /*004a*/ 	.short	(.L_107 - .L_106)
.L_106:
        /*004c*/ 	.word	0x00000000
        /*0050*/ 	.short	0x0004
        /*0052*/ 	.short	0x001c
        /*0054*/ 	.byte	0x00, 0xf0, 0x11, 0x00


	//----- nvinfo : EIATTR_KPARAM_INFO
	.align		4
.L_107:
        /*0058*/ 	.byte	0x04, 0x17
        /*005a*/ 	.short	(.L_109 - .L_108)
.L_108:
        /*005c*/ 	.word	0x00000000
        /*0060*/ 	.short	0x0003
        /*0062*/ 	.short	0x0018
        /*0064*/ 	.byte	0x00, 0xf0, 0x11, 0x00


	//----- nvinfo : EIATTR_KPARAM_INFO
	.align		4
.L_109:
        /*0068*/ 	.byte	0x04, 0x17
        /*006a*/ 	.short	(.L_111 - .L_110)
.L_110:
        /*006c*/ 	.word	0x00000000
        /*0070*/ 	.short	0x0002
        /*0072*/ 	.short	0x0010
        /*0074*/ 	.byte	0x00, 0xf5, 0x21, 0x00


	//----- nvinfo : EIATTR_KPARAM_INFO
	.align		4
.L_111:
        /*0078*/ 	.byte	0x04, 0x17
        /*007a*/ 	.short	(.L_113 - .L_112)
.L_112:
        /*007c*/ 	.word	0x00000000
        /*0080*/ 	.short	0x0001
        /*0082*/ 	.short	0x0008
        /*0084*/ 	.byte	0x00, 0xf5, 0x21, 0x00


	//----- nvinfo : EIATTR_KPARAM_INFO
	.align		4
.L_113:
        /*0088*/ 	.byte	0x04, 0x17
        /*008a*/ 	.short	(.L_115 - .L_114)
.L_114:
        /*008c*/ 	.word	0x00000000
        /*0090*/ 	.short	0x0000
        /*0092*/ 	.short	0x0000
        /*0094*/ 	.byte	0x00, 0xf5, 0x21, 0x00


	//----- nvinfo : EIATTR_SPARSE_MMA_MASK
	.align		4
.L_115:
        /*0098*/ 	.byte	0x03, 0x50
        /*009a*/ 	.short	0x0000


	//----- nvinfo : EIATTR_MAXREG_COUNT
	.align		4
        /*009c*/ 	.byte	0x03, 0x1b
        /*009e*/ 	.short	0x00ff


	//----- nvinfo : EIATTR_MERCURY_ISA_VERSION
	.align		4
        /*00a0*/ 	.byte	0x03, 0x5f
        /*00a2*/ 	.short	0x0101


	//----- nvinfo : EIATTR_VRC_CTA_INIT_COUNT
	.align		4
        /*00a4*/ 	.byte	0x02, 0x4a
	.zero		1
	.zero		1


	//----- nvinfo : EIATTR_EXIT_INSTR_OFFSETS
	.align		4
        /*00a8*/ 	.byte	0x04, 0x1c
        /*00aa*/ 	.short	(.L_117 - .L_116)


	//   ....[0]....
.L_116:
        /*00ac*/ 	.word	0x000000d0


	//   ....[1]....
        /*00b0*/ 	.word	0x000011c0


	//----- nvinfo : EIATTR_CBANK_PARAM_SIZE
	.align		4
.L_117:
        /*00b4*/ 	.byte	0x03, 0x19
        /*00b6*/ 	.short	0x0030


	//----- nvinfo : EIATTR_PARAM_CBANK
	.align		4
        /*00b8*/ 	.byte	0x04, 0x0a
        /*00ba*/ 	.short	(.L_119 - .L_118)
	.align		4
.L_118:
        /*00bc*/ 	.word	index@(.nv.constant0._Z10cudaConv2DPfS_S_iiiiii)
        /*00c0*/ 	.short	0x0380
        /*00c2*/ 	.short	0x0030


	//----- nvinfo : EIATTR_SW_WAR
	.align		4
.L_119:
        /*00c4*/ 	.byte	0x04, 0x36
        /*00c6*/ 	.short	(.L_121 - .L_120)
.L_120:
        /*00c8*/ 	.word	0x00000008
.L_121:


//--------------------- .nv.callgraph             --------------------------
	.section	.nv.callgraph,"",@"SHT_CUDA_CALLGRAPH"
	.align	4
	.sectionentsize	8
	.align		4
        /*0000*/ 	.word	0x00000000
	.align		4
        /*0004*/ 	.word	0xffffffff
	.align		4
        /*0008*/ 	.word	index@(_Z9cudaDensePfS_S_S_iii)
	.align		4
        /*000c*/ 	.word	index@(vprintf)
	.align		4
        /*0010*/ 	.word	0x00000000
	.align		4
        /*0014*/ 	.word	0xfffffffe
	.align		4
        /*0018*/ 	.word	0x00000000
	.align		4
        /*001c*/ 	.word	0xfffffffd
	.align		4
        /*0020*/ 	.word	0x00000000
	.align		4
        /*0024*/ 	.word	0xfffffffc


//--------------------- .nv.constant4             --------------------------
	.section	.nv.constant4,"a",@progbits
	.align	8
	.align		8
.nv.constant4:
        /*0000*/ 	.dword	vprintf
	.align		8
        /*0008*/ 	.dword	$str
	.align		8
        /*0010*/ 	.dword	$str$1


//--------------------- .text._Z9cudaDensePfS_S_S_iii --------------------------
	.section	.text._Z9cudaDensePfS_S_S_iii,"ax",@progbits
	.align	128
        .global         _Z9cudaDensePfS_S_S_iii
        .type           _Z9cudaDensePfS_S_S_iii,@function
        .size           _Z9cudaDensePfS_S_S_iii,(.L_x_72 - _Z9cudaDensePfS_S_S_iii)
        .other          _Z9cudaDensePfS_S_S_iii,@"STO_CUDA_ENTRY STV_DEFAULT"
_Z9cudaDensePfS_S_S_iii:
.text._Z9cudaDensePfS_S_S_iii:
[----:B------:R-:W0:Y:S01]  /*0000*/  LDC R1, c[0x0][0x37c] ;  /* 0x0000df00ff017b82 */ /* 0x000e220000000800 */
[----:B------:R-:W-:Y:S01]  /*0010*/  MOV R0, 0x0 ;  /* 0x0000000000007802 */ /* 0x000fe20000000f00 */
[----:B------:R-:W1:Y:S01]  /*0020*/  LDCU.64 UR4, c[0x4][0x8] ;  /* 0x01000100ff0477ac */ /* 0x000e620008000a00 */
[----:B------:R-:W-:-:S05]  /*0030*/  CS2R R6, SRZ ;  /* 0x0000000000067805 */ /* 0x000fca000001ff00 */
[----:B------:R2:W3:Y:S01]  /*0040*/  LDC.64 R2, c[0x4][R0] ;  /* 0x0100000000027b82 */ /* 0x0004e20000000a00 */
[----:B-1----:R-:W-:Y:S02]  /*0050*/  IMAD.U32 R4, RZ, RZ, UR4 ;  /* 0x00000004ff047e24 */ /* 0x002fe4000f8e00ff */
[----:B--2---:R-:W-:-:S07]  /*0060*/  IMAD.U32 R5, RZ, RZ, UR5 ;  /* 0x00000005ff057e24 */ /* 0x004fce000f8e00ff */
[----:B------:R-:W-:-:S07]  /*0070*/  LEPC R20, `(.L_x_0) ;  /* 0x000000001014794e */ /* 0x000fce0000000000 */
[----:B0--3--:R-:W-:Y:S05]  /*0080*/  CALL.ABS.NOINC R2 ;  /* 0x0000000002007343 */ /* 0x009fea0003c00000 */
.L_x_0:
[----:B------:R-:W0:Y:S01]  /*0090*/  S2R R3, SR_TID.X ;  /* 0x0000000000037919 */ /* 0x000e220000002100 */
[----:B------:R-:W1:Y:S01]  /*00a0*/  LDC R19, c[0x0][0x364] ;  /* 0x0000d900ff137b82 */ /* 0x000e620000000800 */
[----:B------:R-:W2:Y:S01]  /*00b0*/  LDCU UR6, c[0x0][0x3a0] ;  /* 0x00007400ff0677ac */ /* 0x000ea20008000800 */
[----:B------:R-:W-:Y:S01]  /*00c0*/  BSSY.RECONVERGENT B0, `(.L_x_1) ;  /* 0x00000b8000007945 */ /* 0x000fe20003800200 */
[----:B------:R-:W1:Y:S05]  /*00d0*/  S2R R0, SR_TID.Y ;  /* 0x0000000000007919 */ /* 0x000e6a0000002200 */
[----:B------:R-:W0:Y:S08]  /*00e0*/  S2UR UR5, SR_CTAID.X ;  /* 0x00000000000579c3 */ /* 0x000e300000002500 */
[----:B------:R-:W0:Y:S08]  /*00f0*/  LDC R18, c[0x0][0x360] ;  /* 0x0000d800ff127b82 */ /* 0x000e300000000800 */
[----:B------:R-:W1:Y:S08]  /*0100*/  S2UR UR4, SR_CTAID.Y ;  /* 0x00000000000479c3 */ /* 0x000e700000002600 */
[----:B------:R-:W3:Y:S01]  /*0110*/  LDC R9, c[0x0][0x3a8] ;  /* 0x0000ea00ff097b82 */ /* 0x000ee20000000800 */
[----:B0-----:R-:W-:-:S07]  /*0120*/  IMAD R18, R18, UR5, R3 ;  /* 0x0000000512127c24 */ /* 0x001fce000f8e0203 */
[----:B------:R-:W0:Y:S01]  /*0130*/  LDC.64 R16, c[0x0][0x358] ;  /* 0x0000d600ff107b82 */ /* 0x000e220000000a00 */
[----:B-1----:R-:W-:Y:S01]  /*0140*/  IMAD R19, R19, UR4, R0 ;  /* 0x0000000413137c24 */ /* 0x002fe2000f8e0200 */
[----:B---3--:R-:W-:-:S04]  /*0150*/  ISETP.GE.AND P0, PT, R18, R9, PT ;  /* 0x000000091200720c */ /* 0x008fc80003f06270 */
[----:B--2---:R-:W-:-:S13]  /*0160*/  ISETP.GE.OR P0, PT, R19, UR6, P0 ;  /* 0x0000000613007c0c */ /* 0x004fda0008706670 */
[----:B------:R-:W-:Y:S05]  /*0170*/  @P0 BRA `(.L_x_2) ;  /* 0x0000000800b00947 */ /* 0x000fea0003800000 */
[----:B------:R-:W1:Y:S01]  /*0180*/  LDC R0, c[0x0][0x3a4] ;  /* 0x0000e900ff007b82 */ /* 0x000e620000000800 */
[----:B------:R-:W-:Y:S01]  /*0190*/  IMAD.MOV.U32 R24, RZ, RZ, RZ ;  /* 0x000000ffff187224 */ /* 0x000fe200078e00ff */
[----:B-1----:R-:W-:-:S13]  /*01a0*/  ISETP.GE.AND P0, PT, R0, 0x1, PT ;  /* 0x000000010000780c */ /* 0x002fda0003f06270 */
[----:B------:R-:W-:Y:S05]  /*01b0*/  @!P0 BRA `(.L_x_3) ;  /* 0x0000000800888947 */ /* 0x000fea0003800000 */
[C---:B------:R-:W-:Y:S01]  /*01c0*/  ISETP.GE.U32.AND P1, PT, R0.reuse, 0x8, PT ;  /* 0x000000080000780c */ /* 0x040fe20003f26070 */
[----:B------:R-:W-:Y:S01]  /*01d0*/  IMAD R8, R19, R0, RZ ;  /* 0x0000000013087224 */ /* 0x000fe200078e02ff */
[----:B------:R-:W-:Y:S01]  /*01e0*/  LOP3.LUT R23, R0, 0x7, RZ, 0xc0, !PT ;  /* 0x0000000700177812 */ /* 0x000fe200078ec0ff */
[----:B------:R-:W-:Y:S02]  /*01f0*/  IMAD.MOV.U32 R24, RZ, RZ, RZ ;  /* 0x000000ffff187224 */ /* 0x000fe400078e00ff */
[----:B------:R-:W-:Y:S01]  /*0200*/  IMAD.MOV.U32 R11, RZ, RZ, RZ ;  /* 0x000000ffff0b7224 */ /* 0x000fe200078e00ff */
[----:B------:R-:W-:-:S07]  /*0210*/  ISETP.NE.AND P0, PT, R23, RZ, PT ;  /* 0x000000ff1700720c */ /* 0x000fce0003f05270 */
[----:B------:R-:W-:Y:S06]  /*0220*/  @!P1 BRA `(.L_x_4) ;  /* 0x00000004000c9947 */ /* 0x000fec0003800000 */
[----:B------:R-:W1:Y:S01]  /*0230*/  LDC.64 R2, c[0x0][0x380] ;  /* 0x0000e000ff027b82 */ /* 0x000e620000000a00 */
[----:B------:R-:W-:Y:S01]  /*0240*/  LOP3.LUT R11, R0, 0x7ffffff8, RZ, 0xc0, !PT ;  /* 0x7ffffff8000b7812 */ /* 0x000fe200078ec0ff */
[----:B------:R-:W-:Y:S01]  /*0250*/  BSSY.RECONVERGENT B1, `(.L_x_4) ;  /* 0x0000040000017945 */ /* 0x000fe20003800200 */
[----:B------:R-:W-:Y:S02]  /*0260*/  IMAD.MOV.U32 R24, RZ, RZ, RZ ;  /* 0x000000ffff187224 */ /* 0x000fe400078e00ff */
[----:B------:R-:W-:Y:S02]  /*0270*/  IMAD.MOV.U32 R10, RZ, RZ, R18 ;  /* 0x000000ffff0a7224 */ /* 0x000fe400078e0012 */
[----:B------:R-:W-:Y:S02]  /*0280*/  IMAD.MOV R12, RZ, RZ, -R11 ;  /* 0x000000ffff0c7224 */ /* 0x000fe400078e0a0b */
[----:B-1----:R-:W-:-:S03]  /*0290*/  IMAD.WIDE.U32 R2, R8, 0x4, R2 ;  /* 0x0000000408027825 */ /* 0x002fc600078e0002 */
[----:B------:R-:W-:-:S05]  /*02a0*/  IADD3 R5, P1, PT, R2, 0x10, RZ ;  /* 0x0000001002057810 */ /* 0x000fca0007f3e0ff */
[----:B------:R-:W-:-:S08]  /*02b0*/  IMAD.X R6, RZ, RZ, R3, P1 ;  /* 0x000000ffff067224 */ /* 0x000fd000008e0603 */
.L_x_5:
[----:B------:R-:W1:Y:S01]  /*02c0*/  LDC.64 R20, c[0x0][0x390] ;  /* 0x0000e400ff147b82 */ /* 0x000e620000000a00 */
[C---:B0-----:R-:W-:Y:S01]  /*02d0*/  R2UR UR4, R16.reuse ;  /* 0x00000000100472ca */ /* 0x041fe200000e0000 */
[----:B------:R-:W-:Y:S01]  /*02e0*/  IMAD.MOV.U32 R2, RZ, RZ, R5 ;  /* 0x000000ffff027224 */ /* 0x000fe200078e0005 */
[C---:B------:R-:W-:Y:S01]  /*02f0*/  R2UR UR5, R17.reuse ;  /* 0x00000000110572ca */ /* 0x040fe200000e0000 */
[----:B------:R-:W-:Y:S01]  /*0300*/  IMAD.MOV.U32 R3, RZ, RZ, R6 ;  /* 0x000000ffff037224 */ /* 0x000fe200078e0006 */
[C---:B------:R-:W-:Y:S02]  /*0310*/  R2UR UR6, R16.reuse ;  /* 0x00000000100672ca */ /* 0x040fe400000e0000 */
[C---:B------:R-:W-:Y:S02]  /*0320*/  R2UR UR7, R17.reuse ;  /* 0x00000000110772ca */ /* 0x040fe400000e0000 */
[----:B------:R-:W-:Y:S02]  /*0330*/  R2UR UR8, R16 ;  /* 0x00000000100872ca */ /* 0x000fe400000e0000 */
[----:B------:R-:W-:-:S02]  /*0340*/  R2UR UR9, R17 ;  /* 0x00000000110972ca */ /* 0x000fc400000e0000 */
[C---:B------:R-:W-:Y:S02]  /*0350*/  R2UR UR10, R16.reuse ;  /* 0x00000000100a72ca */ /* 0x040fe400000e0000 */
[C---:B------:R-:W-:Y:S01]  /*0360*/  R2UR UR11, R17.reuse ;  /* 0x00000000110b72ca */ /* 0x040fe200000e0000 */
[----:B------:R-:W2:Y:S01]  /*0370*/  LDG.E R25, desc[UR4][R2.64+-0x10] ;  /* 0xfffff00402197981 */ /* 0x000ea2000c1e1900 */
[----:B------:R-:W-:Y:S02]  /*0380*/  R2UR UR14, R16 ;  /* 0x00000000100e72ca */ /* 0x000fe400000e0000 */
[----:B------:R-:W-:Y:S01]  /*0390*/  R2UR UR15, R17 ;  /* 0x00000000110f72ca */ /* 0x000fe200000e0000 */
[----:B------:R-:W3:Y:S01]  /*03a0*/  LDG.E R29, desc[UR6][R2.64+-0x4] ;  /* 0xfffffc06021d7981 */ /* 0x000ee2000c1e1900 */
[----:B-1----:R-:W-:-:S03]  /*03b0*/  IMAD.WIDE R20, R10, 0x4, R20 ;  /* 0x000000040a147825 */ /* 0x002fc600078e0214 */
[----:B------:R-:W4:Y:S04]  /*03c0*/  LDG.E R13, desc[UR8][R2.64+-0xc] ;  /* 0xfffff408020d7981 */ /* 0x000f28000c1e1900 */
[----:B------:R-:W2:Y:S01]  /*03d0*/  LDG.E R26, desc[UR6][R20.64] ;  /* 0x00000006141a7981 */ /* 0x000ea2000c1e1900 */
[----:B------:R-:W-:-:S05]  /*03e0*/  IMAD.WIDE R14, R9, 0x4, R20 ;  /* 0x00000004090e7825 */ /* 0x000fca00078e0214 */
[----:B------:R0:W4:Y:S01]  /*03f0*/  LDG.E R22, desc[UR10][R14.64] ;  /* 0x0000000a0e167981 */ /* 0x000122000c1e1900 */
[----:B------:R-:W-:Y:S01]  /*0400*/  IMAD.WIDE R4, R9, 0x4, R14 ;  /* 0x0000000409047825 */ /* 0x000fe200078e020e */
[C---:B------:R-:W-:Y:S02]  /*0410*/  R2UR UR12, R16.reuse ;  /* 0x00000000100c72ca */ /* 0x040fe400000e0000 */
[----:B------:R-:W-:Y:S02]  /*0420*/  R2UR UR13, R17 ;  /* 0x00000000110d72ca */ /* 0x000fe400000e0000 */
[----:B------:R1:W5:Y:S01]  /*0430*/  LDG.E R27, desc[UR6][R4.64] ;  /* 0x00000006041b7981 */ /* 0x000362000c1e1900 */
[----:B------:R-:W-:Y:S01]  /*0440*/  IMAD.WIDE R6, R9, 0x4, R4 ;  /* 0x0000000409067825 */ /* 0x000fe200078e0204 */
[----:B------:R-:W-:-:S04]  /*0450*/  R2UR UR18, R16 ;  /* 0x00000000101272ca */ /* 0x000fc800000e0000 */
[----:B------:R2:W3:Y:S01]  /*0460*/  LDG.E R28, desc[UR8][R6.64] ;  /* 0x00000008061c7981 */ /* 0x0004e2000c1e1900 */
[----:B0-----:R-:W-:Y:S01]  /*0470*/  IMAD.WIDE R14, R9, 0x4, R6 ;  /* 0x00000004090e7825 */ /* 0x001fe200078e0206 */
[----:B------:R-:W-:-:S03]  /*0480*/  R2UR UR19, R17 ;  /* 0x00000000111372ca */ /* 0x000fc600000e0000 */
[----:B------:R-:W-:Y:S01]  /*0490*/  IMAD.WIDE R20, R9, 0x4, R14 ;  /* 0x0000000409147825 */ /* 0x000fe200078e020e */
[----:B------:R-:W-:Y:S02]  /*04a0*/  R2UR UR16, R16 ;  /* 0x00000000101072ca */ /* 0x000fe400000e0000 */
[----:B------:R-:W-:Y:S01]  /*04b0*/  R2UR UR17, R17 ;  /* 0x00000000111172ca */ /* 0x000fe200000e0000 */
[----:B-1----:R-:W-:-:S04]  /*04c0*/  IMAD.WIDE R4, R9, 0x4, R20 ;  /* 0x0000000409047825 */ /* 0x002fc800078e0214 */
[----:B--2---:R-:W-:Y:S02]  /*04d0*/  FFMA R6, R25, R26, R24 ;  /* 0x0000001a19067223 */ /* 0x004fe40000000018 */
[----:B------:R-:W5:Y:S04]  /*04e0*/  LDG.E R26, desc[UR4][R2.64+-0x8] ;  /* 0xfffff804021a7981 */ /* 0x000f68000c1e1900 */
[----:B------:R-:W2:Y:S01]  /*04f0*/  LDG.E R24, desc[UR10][R14.64] ;  /* 0x0000000a0e187981 */ /* 0x000ea2000c1e1900 */
[----:B----4-:R-:W-:Y:S01]  /*0500*/  FFMA R22, R13, R22, R6 ;  /* 0x000000160d167223 */ /* 0x010fe20000000006 */
[----:B------:R-:W-:Y:S02]  /*0510*/  IMAD.WIDE R6, R9, 0x4, R4 ;  /* 0x0000000409067825 */ /* 0x000fe400078e0204 */
[----:B------:R-:W4:Y:S04]  /*0520*/  LDG.E R25, desc[UR14][R20.64] ;  /* 0x0000000e14197981 */ /* 0x000f28000c1e1900 */
[----:B------:R-:W4:Y:S04]  /*0530*/  LDG.E R7, desc[UR18][R6.64] ;  /* 0x0000001206077981 */ /* 0x000f28000c1e1900 */
[----:B------:R-:W2:Y:S04]  /*0540*/  LDG.E R15, desc[UR8][R2.64] ;  /* 0x00000008020f7981 */ /* 0x000ea8000c1e1900 */
[----:B------:R-:W4:Y:S04]  /*0550*/  LDG.E R14, desc[UR12][R2.64+0x4] ;  /* 0x0000040c020e7981 */ /* 0x000f28000c1e1900 */
[----:B------:R0:W4:Y:S04]  /*0560*/  LDG.E R13, desc[UR16][R4.64] ;  /* 0x00000010040d7981 */ /* 0x000128000c1e1900 */
[----:B------:R-:W4:Y:S04]  /*0570*/  LDG.E R6, desc[UR10][R2.64+0x8] ;  /* 0x0000080a02067981 */ /* 0x000f28000c1e1900 */
[----:B------:R-:W4:Y:S01]  /*0580*/  LDG.E R4, desc[UR4][R2.64+0xc] ;  /* 0x00000c0402047981 */ /* 0x000f22000c1e1900 */
[----:B------:R-:W-:-:S05]  /*0590*/  VIADD R12, R12, 0x8 ;  /* 0x000000080c0c7836 */ /* 0x000fca0000000000 */
[----:B------:R-:W-:Y:S02]  /*05a0*/  ISETP.NE.AND P1, PT, R12, RZ, PT ;  /* 0x000000ff0c00720c */ /* 0x000fe40003f25270 */
[----:B0-----:R-:W-:Y:S01]  /*05b0*/  IADD3 R5, P2, PT, R2, 0x20, RZ ;  /* 0x0000002002057810 */ /* 0x001fe20007f5e0ff */
[----:B------:R-:W-:Y:S02]  /*05c0*/  IMAD R10, R9, 0x8, R10 ;  /* 0x00000008090a7824 */ /* 0x000fe400078e020a */
[----:B-----5:R-:W-:-:S04]  /*05d0*/  FFMA R22, R26, R27, R22 ;  /* 0x0000001b1a167223 */ /* 0x020fc80000000016 */
[----:B---3--:R-:W-:-:S04]  /*05e0*/  FFMA R22, R29, R28, R22 ;  /* 0x0000001c1d167223 */ /* 0x008fc80000000016 */
[----:B--2---:R-:W-:-:S04]  /*05f0*/  FFMA R15, R15, R24, R22 ;  /* 0x000000180f0f7223 */ /* 0x004fc80000000016 */
[----:B----4-:R-:W-:-:S04]  /*0600*/  FFMA R15, R14, R25, R15 ;  /* 0x000000190e0f7223 */ /* 0x010fc8000000000f */
[----:B------:R-:W-:Y:S01]  /*0610*/  FFMA R13, R6, R13, R15 ;  /* 0x0000000d060d7223 */ /* 0x000fe2000000000f */
[----:B------:R-:W-:-:S03]  /*0620*/  IMAD.X R6, RZ, RZ, R3, P2 ;  /* 0x000000ffff067224 */ /* 0x000fc600010e0603 */
[----:B------:R-:W-:Y:S01]  /*0630*/  FFMA R24, R4, R7, R13 ;  /* 0x0000000704187223 */ /* 0x000fe2000000000d */
[----:B------:R-:W-:Y:S06]  /*0640*/  @P1 BRA `(.L_x_5) ;  /* 0xfffffffc001c1947 */ /* 0x000fec000383ffff */
[----:B------:R-:W-:Y:S05]  /*0650*/  BSYNC.RECONVERGENT B1 ;  /* 0x0000000000017941 */ /* 0x000fea0003800200 */
.L_x_4:
[----:B------:R-:W-:Y:S05]  /*0660*/  @!P0 BRA `(.L_x_3) ;  /* 0x00000004005c8947 */ /* 0x000fea0003800000 */
[----:B------:R-:W-:Y:S02]  /*0670*/  ISETP.GE.U32.AND P1, PT, R23, 0x4, PT ;  /* 0x000000041700780c */ /* 0x000fe40003f26070 */
[----:B------:R-:W-:-:S04]  /*0680*/  LOP3.LUT R10, R0, 0x3, RZ, 0xc0, !PT ;  /* 0x00000003000a7812 */ /* 0x000fc800078ec0ff */
[----:B------:R-:W-:-:S07]  /*0690*/  ISETP.NE.AND P0, PT, R10, RZ, PT ;  /* 0x000000ff0a00720c */ /* 0x000fce0003f05270 */
[----:B------:R-:W-:Y:S06]  /*06a0*/  @!P1 BRA `(.L_x_6) ;  /* 0x0000000000a49947 */ /* 0x000fec0003800000 */
[----:B------:R-:W1:Y:S01]  /*06b0*/  LDC.64 R2, c[0x0][0x390] ;  /* 0x0000e400ff027b82 */ /* 0x000e620000000a00 */
[----:B------:R-:W2:Y:S01]  /*06c0*/  LDCU.64 UR4, c[0x0][0x380] ;  /* 0x00007000ff0477ac */ /* 0x000ea20008000a00 */
[----:B------:R-:W-:Y:S01]  /*06d0*/  IMAD R21, R11, R9, R18 ;  /* 0x000000090b157224 */ /* 0x000fe200078e0212 */
[----:B0-----:R-:W-:Y:S01]  /*06e0*/  R2UR UR6, R16 ;  /* 0x00000000100672ca */ /* 0x001fe200000e0000 */
[----:B------:R-:W-:Y:S01]  /*06f0*/  IMAD.IADD R5, R8, 0x1, R11 ;  /* 0x0000000108057824 */ /* 0x000fe200078e020b */
[C---:B------:R-:W-:Y:S02]  /*0700*/  R2UR UR7, R17.reuse ;  /* 0x00000000110772ca */ /* 0x040fe400000e0000 */
[----:B------:R-:W-:Y:S01]  /*0710*/  R2UR UR8, R16 ;  /* 0x00000000100872ca */ /* 0x000fe200000e0000 */
[----:B------:R-:W0:Y:S01]  /*0720*/  LDC.64 R6, c[0x0][0x380] ;  /* 0x0000e000ff067b82 */ /* 0x000e220000000a00 */
[----:B------:R-:W-:Y:S02]  /*0730*/  R2UR UR9, R17 ;  /* 0x00000000110972ca */ /* 0x000fe400000e0000 */
[----:B------:R-:W-:-:S02]  /*0740*/  IADD3 R12, P1, PT, R8, R11, RZ ;  /* 0x0000000b080c7210 */ /* 0x000fc40007f3e0ff */
[C---:B------:R-:W-:Y:S02]  /*0750*/  R2UR UR12, R16.reuse ;  /* 0x00000000100c72ca */ /* 0x040fe400000e0000 */
[C---:B------:R-:W-:Y:S02]  /*0760*/  R2UR UR13, R17.reuse ;  /* 0x00000000110d72ca */ /* 0x040fe400000e0000 */
[C---:B------:R-:W-:Y:S02]  /*0770*/  R2UR UR10, R16.reuse ;  /* 0x00000000100a72ca */ /* 0x040fe400000e0000 */
[C---:B------:R-:W-:Y:S02]  /*0780*/  R2UR UR11, R17.reuse ;  /* 0x00000000110b72ca */ /* 0x040fe400000e0000 */
[C---:B------:R-:W-:Y:S02]  /*0790*/  R2UR UR16, R16.reuse ;  /* 0x00000000101072ca */ /* 0x040fe400000e0000 */
[----:B------:R-:W-:Y:S01]  /*07a0*/  R2UR UR17, R17 ;  /* 0x00000000111172ca */ /* 0x000fe200000e0000 */
[----:B-1----:R-:W-:Y:S01]  /*07b0*/  IMAD.WIDE R20, R21, 0x4, R2 ;  /* 0x0000000415147825 */ /* 0x002fe200078e0202 */
[----:B------:R-:W-:-:S02]  /*07c0*/  R2UR UR14, R16 ;  /* 0x00000000100e72ca */ /* 0x000fc400000e0000 */
[----:B------:R-:W-:Y:S01]  /*07d0*/  R2UR UR15, R17 ;  /* 0x00000000110f72ca */ /* 0x000fe200000e0000 */
[----:B------:R-:W-:Y:S01]  /*07e0*/  IMAD.X R3, RZ, RZ, RZ, P1 ;  /* 0x000000ffff037224 */ /* 0x000fe200008e06ff */
[----:B--2---:R-:W-:Y:S01]  /*07f0*/  LEA R2, P1, R12, UR4, 0x2 ;  /* 0x000000040c027c11 */ /* 0x004fe2000f8210ff */
[----:B0-----:R-:W-:-:S03]  /*0800*/  IMAD.WIDE.U32 R6, R5, 0x4, R6 ;  /* 0x0000000405067825 */ /* 0x001fc600078e0006 */
[----:B------:R-:W-:Y:S01]  /*0810*/  LEA.HI.X R3, R12, UR5, R3, 0x2, P1 ;  /* 0x000000050c037c11 */ /* 0x000fe200088f1403 */
[----:B------:R-:W-:Y:S01]  /*0820*/  IMAD.WIDE R4, R9, 0x4, R20 ;  /* 0x0000000409047825 */ /* 0x000fe200078e0214 */
[----:B------:R-:W-:Y:S01]  /*0830*/  R2UR UR4, R16 ;  /* 0x00000000100472ca */ /* 0x000fe200000e0000 */
[----:B------:R-:W2:Y:S01]  /*0840*/  LDG.E R7, desc[UR6][R6.64] ;  /* 0x0000000606077981 */ /* 0x000ea2000c1e1900 */
[----:B------:R-:W-:-:S03]  /*0850*/  R2UR UR5, R17 ;  /* 0x00000000110572ca */ /* 0x000fc600000e0000 */
[----:B------:R-:W2:Y:S01]  /*0860*/  LDG.E R20, desc[UR8][R20.64] ;  /* 0x0000000814147981 */ /* 0x000ea2000c1e1900 */
[----:B------:R-:W-:-:S03]  /*0870*/  IMAD.WIDE R12, R9, 0x4, R4 ;  /* 0x00000004090c7825 */ /* 0x000fc600078e0204 */
[----:B------:R-:W3:Y:S04]  /*0880*/  LDG.E R4, desc[UR12][R4.64] ;  /* 0x0000000c04047981 */ /* 0x000ee8000c1e1900 */
[----:B------:R-:W3:Y:S01]  /*0890*/  LDG.E R22, desc[UR10][R2.64+0x4] ;  /* 0x0000040a02167981 */ /* 0x000ee2000c1e1900 */
[----:B------:R-:W-:-:S03]  /*08a0*/  IMAD.WIDE R14, R9, 0x4, R12 ;  /* 0x00000004090e7825 */ /* 0x000fc600078e020c */
[----:B------:R-:W4:Y:S04]  /*08b0*/  LDG.E R23, desc[UR16][R12.64] ;  /* 0x000000100c177981 */ /* 0x000f28000c1e1900 */
[----:B------:R-:W4:Y:S04]  /*08c0*/  LDG.E R26, desc[UR14][R2.64+0x8] ;  /* 0x0000080e021a7981 */ /* 0x000f28000c1e1900 */
[----:B------:R-:W5:Y:S04]  /*08d0*/  LDG.E R28, desc[UR4][R2.64+0xc] ;  /* 0x00000c04021c7981 */ /* 0x000f68000c1e1900 */
[----:B------:R-:W5:Y:S01]  /*08e0*/  LDG.E R14, desc[UR6][R14.64] ;  /* 0x000000060e0e7981 */ /* 0x000f62000c1e1900 */
[----:B------:R-:W-:-:S02]  /*08f0*/  VIADD R11, R11, 0x4 ;  /* 0x000000040b0b7836 */ /* 0x000fc40000000000 */
[----:B--2---:R-:W-:-:S04]  /*0900*/  FFMA R7, R7, R20, R24 ;  /* 0x0000001407077223 */ /* 0x004fc80000000018 */
[----:B---3--:R-:W-:-:S04]  /*0910*/  FFMA R7, R22, R4, R7 ;  /* 0x0000000416077223 */ /* 0x008fc80000000007 */
[----:B----4-:R-:W-:-:S04]  /*0920*/  FFMA R7, R26, R23, R7 ;  /* 0x000000171a077223 */ /* 0x010fc80000000007 */
[----:B-----5:R-:W-:-:S07]  /*0930*/  FFMA R24, R28, R14, R7 ;  /* 0x0000000e1c187223 */ /* 0x020fce0000000007 */
.L_x_6:
[----:B------:R-:W-:Y:S05]  /*0940*/  @!P0 BRA `(.L_x_3) ;  /* 0x0000000000a48947 */ /* 0x000fea0003800000 */
[----:B------:R-:W-:Y:S02]  /*0950*/  ISETP.NE.AND P1, PT, R10, 0x1, PT ;  /* 0x000000010a00780c */ /* 0x000fe40003f25270 */
[----:B------:R-:W-:-:S04]  /*0960*/  LOP3.LUT R0, R0, 0x1, RZ, 0xc0, !PT ;  /* 0x0000000100007812 */ /* 0x000fc800078ec0ff */
[----:B------:R-:W-:-:S07]  /*0970*/  ISETP.NE.U32.AND P0, PT, R0, 0x1, PT ;  /* 0x000000010000780c */ /* 0x000fce0003f05070 */
[----:B------:R-:W1:Y:S01]  /*0980*/  @P1 LDC.64 R14, c[0x0][0x380] ;  /* 0x0000e000ff0e1b82 */ /* 0x000e620000000a00 */
[----:B------:R-:W-:Y:S01]  /*0990*/  @P1 IMAD.IADD R21, R8, 0x1, R11 ;  /* 0x0000000108151824 */ /* 0x000fe200078e020b */
[----:B0-----:R-:W-:Y:S02]  /*09a0*/  @P1 R2UR UR4, R16 ;  /* 0x00000000100412ca */ /* 0x001fe400000e0000 */
[C---:B------:R-:W-:Y:S02]  /*09b0*/  @P1 R2UR UR5, R17.reuse ;  /* 0x00000000110512ca */ /* 0x040fe400000e0000 */
[----:B------:R-:W-:Y:S02]  /*09c0*/  @P1 IADD3 R0, P2, PT, R8, R11, RZ ;  /* 0x0000000b08001210 */ /* 0x000fe40007f5e0ff */
[----:B------:R-:W0:Y:S01]  /*09d0*/  @P1 LDC.64 R12, c[0x0][0x390] ;  /* 0x0000e400ff0c1b82 */ /* 0x000e220000000a00 */
[C---:B------:R-:W-:Y:S02]  /*09e0*/  @P1 R2UR UR6, R16.reuse ;  /* 0x00000000100612ca */ /* 0x040fe400000e0000 */
[----:B------:R-:W-:Y:S01]  /*09f0*/  @P1 R2UR UR7, R17 ;  /* 0x00000000110712ca */ /* 0x000fe200000e0000 */
[----:B------:R-:W-:Y:S01]  /*0a00*/  @P1 IMAD.X R10, RZ, RZ, RZ, P2 ;  /* 0x000000ffff0a1224 */ /* 0x000fe200010e06ff */
[----:B------:R-:W-:-:S02]  /*0a10*/  @P1 R2UR UR8, R16 ;  /* 0x00000000100812ca */ /* 0x000fc400000e0000 */
[----:B------:R-:W-:Y:S01]  /*0a20*/  @P1 R2UR UR9, R17 ;  /* 0x00000000110912ca */ /* 0x000fe200000e0000 */
[----:B------:R-:W2:Y:S08]  /*0a30*/  @P1 LDC.64 R2, c[0x0][0x380] ;  /* 0x0000e000ff021b82 */ /* 0x000eb00000000a00 */
[----:B------:R-:W3:Y:S01]  /*0a40*/  @!P0 LDC.64 R4, c[0x0][0x380] ;  /* 0x0000e000ff048b82 */ /* 0x000ee20000000a00 */
[----:B-1----:R-:W-:-:S04]  /*0a50*/  @P1 IMAD.WIDE.U32 R14, R21, 0x4, R14 ;  /* 0x00000004150e1825 */ /* 0x002fc800078e000e */
[----:B------:R-:W-:-:S03]  /*0a60*/  @P1 IMAD R21, R11, R9, R18 ;  /* 0x000000090b151224 */ /* 0x000fc600078e0212 */
[----:B------:R-:W1:Y:S01]  /*0a70*/  @!P0 LDC.64 R6, c[0x0][0x390] ;  /* 0x0000e400ff068b82 */ /* 0x000e620000000a00 */
[----:B0-----:R-:W-:Y:S01]  /*0a80*/  @P1 IMAD.WIDE R12, R21, 0x4, R12 ;  /* 0x00000004150c1825 */ /* 0x001fe200078e020c */
[----:B------:R-:W-:Y:S01]  /*0a90*/  @!P0 R2UR UR10, R16 ;  /* 0x00000000100a82ca */ /* 0x000fe200000e0000 */
[----:B------:R-:W4:Y:S02]  /*0aa0*/  @P1 LDG.E R15, desc[UR4][R14.64] ;  /* 0x000000040e0f1981 */ /* 0x000f24000c1e1900 */
[----:B------:R-:W-:Y:S01]  /*0ab0*/  @P1 VIADD R11, R11, 0x2 ;  /* 0x000000020b0b1836 */ /* 0x000fe20000000000 */
[----:B------:R-:W-:Y:S02]  /*0ac0*/  @!P0 R2UR UR11, R17 ;  /* 0x00000000110b82ca */ /* 0x000fe400000e0000 */
[----:B--2---:R-:W-:Y:S02]  /*0ad0*/  @P1 LEA R2, P2, R0, R2, 0x2 ;  /* 0x0000000200021211 */ /* 0x004fe400078410ff */
[----:B------:R-:W-:-:S02]  /*0ae0*/  @!P0 R2UR UR12, R16 ;  /* 0x00000000100c82ca */ /* 0x000fc400000e0000 */
[----:B------:R-:W-:Y:S01]  /*0af0*/  @!P0 R2UR UR13, R17 ;  /* 0x00000000110d82ca */ /* 0x000fe200000e0000 */
[----:B------:R-:W-:Y:S01]  /*0b00*/  @!P0 IMAD.IADD R21, R8, 0x1, R11 ;  /* 0x0000000108158824 */ /* 0x000fe200078e020b */
[----:B------:R-:W-:Y:S01]  /*0b10*/  @P1 LEA.HI.X R3, R0, R3, R10, 0x2, P2 ;  /* 0x0000000300031211 */ /* 0x000fe200010f140a */
[----:B------:R-:W-:Y:S01]  /*0b20*/  @!P0 IMAD R23, R11, R9, R18 ;  /* 0x000000090b178224 */ /* 0x000fe200078e0212 */
[----:B------:R-:W4:Y:S01]  /*0b30*/  @P1 LDG.E R0, desc[UR6][R12.64] ;  /* 0x000000060c001981 */ /* 0x000f22000c1e1900 */
[----:B------:R-:W-:-:S03]  /*0b40*/  @P1 IMAD.WIDE R10, R9, 0x4, R12 ;  /* 0x00000004090a1825 */ /* 0x000fc600078e020c */
[----:B------:R-:W2:Y:S01]  /*0b50*/  @P1 LDG.E R3, desc[UR8][R2.64+0x4] ;  /* 0x0000040802031981 */ /* 0x000ea2000c1e1900 */
[----:B---3--:R-:W-:-:S03]  /*0b60*/  @!P0 IMAD.WIDE.U32 R4, R21, 0x4, R4 ;  /* 0x0000000415048825 */ /* 0x008fc600078e0004 */
[----:B------:R-:W2:Y:S01]  /*0b70*/  @P1 LDG.E R10, desc[UR4][R10.64] ;  /* 0x000000040a0a1981 */ /* 0x000ea2000c1e1900 */
[----:B-1----:R-:W-:-:S03]  /*0b80*/  @!P0 IMAD.WIDE R6, R23, 0x4, R6 ;  /* 0x0000000417068825 */ /* 0x002fc600078e0206 */
[----:B------:R-:W3:Y:S04]  /*0b90*/  @!P0 LDG.E R5, desc[UR10][R4.64] ;  /* 0x0000000a04058981 */ /* 0x000ee8000c1e1900 */
[----:B------:R-:W3:Y:S01]  /*0ba0*/  @!P0 LDG.E R6, desc[UR12][R6.64] ;  /* 0x0000000c06068981 */ /* 0x000ee2000c1e1900 */
[----:B----4-:R-:W-:-:S04]  /*0bb0*/  @P1 FFMA R0, R15, R0, R24 ;  /* 0x000000000f001223 */ /* 0x010fc80000000018 */
[----:B--2---:R-:W-:-:S04]  /*0bc0*/  @P1 FFMA R24, R3, R10, R0 ;  /* 0x0000000a03181223 */ /* 0x004fc80000000000 */
[----:B---3--:R-:W-:-:S07]  /*0bd0*/  @!P0 FFMA R24, R5, R6, R24 ;  /* 0x0000000605188223 */ /* 0x008fce0000000018 */
.L_x_3:
[----:B------:R-:W1:Y:S01]  /*0be0*/  LDC.64 R2, c[0x0][0x388] ;  /* 0x0000e200ff027b82 */ /* 0x000e620000000a00 */
[----:B0-----:R-:W-:Y:S01]  /*0bf0*/  R2UR UR4, R16 ;  /* 0x00000000100472ca */ /* 0x001fe200000e0000 */
[----:B------:R-:W-:Y:S01]  /*0c00*/  IMAD R9, R19, R9, R18 ;  /* 0x0000000913097224 */ /* 0x000fe200078e0212 */
[----:B------:R-:W-:-:S03]  /*0c10*/  R2UR UR5, R17 ;  /* 0x00000000110572ca */ /* 0x000fc600000e0000 */
[----:B-1----:R-:W-:-:S10]  /*0c20*/  IMAD.WIDE R2, R9, 0x4, R2 ;  /* 0x0000000409027825 */ /* 0x002fd400078e0202 */
[----:B------:R1:W-:Y:S02]  /*0c30*/  STG.E desc[UR4][R2.64], R24 ;  /* 0x0000001802007986 */ /* 0x0003e4000c101904 */
.L_x_2:
[----:B------:R-:W-:Y:S05]  /*0c40*/  BSYNC.RECONVERGENT B0 ;  /* 0x0000000000007941 */ /* 0x000fea0003800200 */
.L_x_1:
[----:B------:R-:W-:Y:S01]  /*0c50*/  MOV R0, 0x0 ;  /* 0x0000000000007802 */ /* 0x000fe20000000f00 */
[----:B------:R-:W2:Y:S01]  /*0c60*/  LDCU.64 UR4, c[0x4][0x10] ;  /* 0x01000200ff0477ac */ /* 0x000ea20008000a00 */
[----:B------:R-:W-:Y:S02]  /*0c70*/  CS2R R6, SRZ ;  /* 0x0000000000067805 */ /* 0x000fe4000001ff00 */
[----:B-1----:R1:W3:Y:S01]  /*0c80*/  LDC.64 R2, c[0x4][R0] ;  /* 0x0100000000027b82 */ /* 0x0022e20000000a00 */
[----:B--2---:R-:W-:Y:S02]  /*0c90*/  IMAD.U32 R4, RZ, RZ, UR4 ;  /* 0x00000004ff047e24 */ /* 0x004fe4000f8e00ff */
[----:B-1----:R-:W-:-:S07]  /*0ca0*/  IMAD.U32 R5, RZ, RZ, UR5 ;  /* 0x00000005ff057e24 */ /* 0x002fce000f8e00ff */
[----:B------:R-:W-:-:S07]  /*0cb0*/  LEPC R20, `(.L_x_7) ;  /* 0x000000001014794e */ /* 0x000fce0000000000 */
[----:B0--3--:R-:W-:Y:S05]  /*0cc0*/  CALL.ABS.NOINC R2 ;  /* 0x0000000002007343 */ /* 0x009fea0003c00000 */
.L_x_7:
[----:B------:R-:W0:Y:S02]  /*0cd0*/  LDC.64 R6, c[0x0][0x3a0] ;  /* 0x0000e800ff067b82 */ /* 0x000e240000000a00 */
[----:B0-----:R-:W-:-:S04]  /*0ce0*/  ISETP.GE.AND P0, PT, R18, R7, PT ;  /* 0x000000071200720c */ /* 0x001fc80003f06270 */
[----:B------:R-:W-:-:S13]  /*0cf0*/  ISETP.GE.OR P0, PT, R19, R6, P0 ;  /* 0x000000061300720c */ /* 0x000fda0000706670 */
[----:B------:R-:W-:Y:S05]  /*0d00*/  @P0 EXIT ;  /* 0x000000000000094d */ /* 0x000fea0003800000 */
[----:B------:R-:W0:Y:S01]  /*0d10*/  LDC.64 R4, c[0x0][0x398] ;  /* 0x0000e600ff047b82 */ /* 0x000e220000000a00 */
[C---:B------:R-:W-:Y:S01]  /*0d20*/  R2UR UR6, R16.reuse ;  /* 0x00000000100672ca */ /* 0x040fe200000e0000 */
[----:B------:R-:W-:Y:S01]  /*0d30*/  IMAD R19, R19, R7, R18 ;  /* 0x0000000713137224 */ /* 0x000fe200078e0212 */
[C---:B------:R-:W-:Y:S02]  /*0d40*/  R2UR UR7, R17.reuse ;  /* 0x00000000110772ca */ /* 0x040fe400000e0000 */
[----:B------:R-:W-:Y:S02]  /*0d50*/  R2UR UR4, R16 ;  /* 0x00000000100472ca */ /* 0x000fe400000e0000 */
[----:B------:R-:W-:Y:S01]  /*0d60*/  R2UR UR5, R17 ;  /* 0x00000000110572ca */ /* 0x000fe200000e0000 */
[----:B------:R-:W1:Y:S01]  /*0d70*/  LDC.64 R2, c[0x0][0x388] ;  /* 0x0000e200ff027b82 */ /* 0x000e620000000a00 */
[----:B0-----:R-:W-:-:S07]  /*0d80*/  IMAD.WIDE R4, R19, 0x4, R4 ;  /* 0x0000000413047825 */ /* 0x001fce00078e0204 */
[----:B------:R-:W2:Y:S01]  /*0d90*/  LDG.E R5, desc[UR6][R4.64] ;  /* 0x0000000604057981 */ /* 0x000ea2000c1e1900 */
[----:B-1----:R-:W-:-:S05]  /*0da0*/  IMAD.WIDE R2, R19, 0x4, R2 ;  /* 0x0000000413027825 */ /* 0x002fca00078e0202 */
[----:B------:R-:W2:Y:S02]  /*0db0*/  LDG.E R0, desc[UR4][R2.64] ;  /* 0x0000000402007981 */ /* 0x000ea4000c1e1900 */
[----:B--2---:R-:W-:-:S05]  /*0dc0*/  FADD R7, R0, R5 ;  /* 0x0000000500077221 */ /* 0x004fca0000000000 */
[----:B------:R-:W-:Y:S01]  /*0dd0*/  STG.E desc[UR4][R2.64], R7 ;  /* 0x0000000702007986 */ /* 0x000fe2000c101904 */
[----:B------:R-:W-:Y:S05]  /*0de0*/  EXIT ;  /* 0x000000000000794d */ /* 0x000fea0003800000 */
.L_x_8:
[----:B------:R-:W-:-:S00]  /*0df0*/  BRA `(.L_x_8) ;  /* 0xfffffffc00fc7947 */ /* 0x000fc0000383ffff */
[----:B------:R-:W-:-:S00]  /*0e00*/  NOP ;  /* 0x0000000000007918 */ /* 0x000fc00000000000 */
[----:B------:R-:W-:-:S00]  /*0e10*/  NOP ;  /* 0x0000000000007918 */ /* 0x000fc00000000000 */
[----:B------:R-:W-:-:S00]  /*0e20*/  NOP ;  /* 0x0000000000007918 */ /* 0x000fc00000000000 */
[----:B------:R-:W-:-:S00]  /*0e30*/  NOP ;  /* 0x0000000000007918 */ /* 0x000fc00000000000 */
[----:B------:R-:W-:-:S00]  /*0e40*/  NOP ;  /* 0x0000000000007918 */ /* 0x000fc00000000000 */
[----:B------:R-:W-:-:S00]  /*0e50*/  NOP ;  /* 0x0000000000007918 */ /* 0x000fc00000000000 */
[----:B------:R-:W-:-:S00]  /*0e60*/  NOP ;  /* 0x0000000000007918 */ /* 0x000fc00000000000 */
[----:B------:R-:W-:-:S00]  /*0e70*/  NOP ;  /* 0x0000000000007918 */ /* 0x000fc00000000000 */
.L_x_72:


//--------------------- .text._Z8cudaTanhPfi      --------------------------
	.section	.text._Z8cudaTanhPfi,"ax",@progbits
	.align	128
        .global         _Z8cudaTanhPfi
        .type           _Z8cudaTanhPfi,@function
        .size           _Z8cudaTanhPfi,(.L_x_73 - _Z8cudaTanhPfi)
        .other          _Z8cudaTanhPfi,@"STO_CUDA_ENTRY STV_DEFAULT"
_Z8cudaTanhPfi:
.text._Z8cudaTanhPfi:
[----:B------:R-:W-:Y:S01]  /*0000*/  LDC R1, c[0x0][0x37c] ;  /* 0x0000df00ff017b82 */ /* 0x000fe20000000800 */
[----:B------:R-:W0:Y:S07]  /*0010*/  S2R R3, SR_TID.X ;  /* 0x0000000000037919 */ /* 0x000e2e0000002100 */
[----:B------:R-:W0:Y:S01]  /*0020*/  S2UR UR4, SR_CTAID.X ;  /* 0x00000000000479c3 */ /* 0x000e220000002500 */
[----:B------:R-:W1:Y:S07]  /*0030*/  LDCU UR5, c[0x0][0x388] ;  /* 0x00007100ff0577ac */ /* 0x000e6e0008000800 */
[----:B------:R-:W0:Y:S02]  /*0040*/  LDC R6, c[0x0][0x360] ;  /* 0x0000d800ff067b82 */ /* 0x000e240000000800 */
[----:B0-----:R-:W-:-:S05]  /*0050*/  IMAD R0, R6, UR4, R3 ;  /* 0x0000000406007c24 */ /* 0x001fca000f8e0203 */
[----:B-1----:R-:W-:-:S13]  /*0060*/  ISETP.GE.AND P0, PT, R0, UR5, PT ;  /* 0x0000000500007c0c */ /* 0x002fda000bf06270 */
[----:B------:R-:W-:Y:S05]  /*0070*/  @P0 EXIT ;  /* 0x000000000000094d */ /* 0x000fea0003800000 */
[----:B------:R-:W0:Y:S01]  /*0080*/  LDC.64 R2, c[0x0][0x380] ;  /* 0x0000e000ff027b82 */ /* 0x000e220000000a00 */
[----:B------:R-:W1:Y:S01]  /*0090*/  LDCU UR4, c[0x0][0x370] ;  /* 0x00006e00ff0477ac */ /* 0x000e620008000800 */
[----:B------:R-:W-:Y:S01]  /*00a0*/  MOV R7, R0 ;  /* 0x0000000000077202 */ /* 0x000fe20000000f00 */
[----:B------:R-:W2:Y:S01]  /*00b0*/  LDCU.64 UR6, c[0x0][0x358] ;  /* 0x00006b00ff0677ac */ /* 0x000ea20008000a00 */
[----:B-1----:R-:W-:-:S07]  /*00c0*/  IMAD R6, R6, UR4, RZ ;  /* 0x0000000406067c24 */ /* 0x002fce000f8e02ff */
.L_x_9:
[----:B01----:R-:W-:-:S05]  /*00d0*/  IMAD.WIDE R4, R7, 0x4, R2 ;  /* 0x0000000407047825 */ /* 0x003fca00078e0202 */
[----:B--2---:R-:W2:Y:S01]  /*00e0*/  LDG.E R8, desc[UR6][R4.64] ;  /* 0x0000000604087981 */ /* 0x004ea2000c1e1900 */
[----:B------:R-:W-:Y:S01]  /*00f0*/  HFMA2 R12, -RZ, RZ, 1.125, -9232 ;  /* 0x3c80f082ff0c7431 */ /* 0x000fe200000001ff */
[----:B------:R-:W-:Y:S02]  /*0100*/  MOV R10, 0x3f800000 ;  /* 0x3f800000000a7802 */ /* 0x000fe40000000f00 */
[----:B------:R-:W-:Y:S01]  /*0110*/  IADD3 R7, PT, PT, R6, R7, RZ ;  /* 0x0000000706077210 */ /* 0x000fe20007ffe0ff */
[C---:B--2---:R-:W-:Y:S01]  /*0120*/  FMUL R0, |R8|.reuse, 2.8853900432586669922 ;  /* 0x4038aa3b08007820 */ /* 0x044fe20000400200 */
[C---:B------:R-:W-:Y:S01]  /*0130*/  FMUL R13, R8.reuse, R8 ;  /* 0x00000008080d7220 */ /* 0x040fe20000400000 */
[C---:B------:R-:W-:Y:S02]  /*0140*/  FSETP.GE.AND P1, PT, |R8|.reuse, 0.60000002384185791016, PT ;  /* 0x3f19999a0800780b */ /* 0x040fe40003f26200 */
[----:B------:R-:W-:Y:S01]  /*0150*/  FSETP.GE.AND P0, PT, |R8|, 9.010913848876953125, PT ;  /* 0x41102cb40800780b */ /* 0x000fe20003f06200 */
[C---:B------:R-:W-:Y:S01]  /*0160*/  FFMA R12, R13.reuse, R12, -0.052303962409496307373 ;  /* 0xbd563cae0d0c7423 */ /* 0x040fe2000000000c */
[----:B------:R-:W0:Y:S03]  /*0170*/  MUFU.EX2 R0, R0 ;  /* 0x0000000000007308 */ /* 0x000e260000000800 */
[----:B------:R-:W-:Y:S01]  /*0180*/  FFMA R12, R13, R12, 0.1331529766321182251 ;  /* 0x3e0859410d0c7423 */ /* 0x000fe2000000000c */
[----:B0-----:R-:W-:-:S03]  /*0190*/  FADD R9, R0, 1 ;  /* 0x3f80000000097421 */ /* 0x001fc60000000000 */
[----:B------:R-:W-:-:S04]  /*01a0*/  FFMA R0, R13, R12, -0.33332768082618713379 ;  /* 0xbeaaa9ed0d007423 */ /* 0x000fc8000000000c */
[----:B------:R-:W-:Y:S01]  /*01b0*/  FFMA R13, R13, R0, RZ ;  /* 0x000000000d0d7223 */ /* 0x000fe200000000ff */
[----:B------:R-:W0:Y:S02]  /*01c0*/  MUFU.RCP R9, R9 ;  /* 0x0000000900097308 */ /* 0x000e240000001000 */
[----:B0-----:R-:W-:-:S05]  /*01d0*/  FFMA R10, R9, -2, R10 ;  /* 0xc0000000090a7823 */ /* 0x001fca000000000a */
[----:B------:R-:W-:Y:S02]  /*01e0*/  FSEL R11, R10, 1, !P0 ;  /* 0x3f8000000a0b7808 */ /* 0x000fe40004000000 */
[----:B------:R-:W-:Y:S02]  /*01f0*/  ISETP.GE.AND P0, PT, R7, UR5, PT ;  /* 0x0000000507007c0c */ /* 0x000fe4000bf06270 */
[--C-:B------:R-:W-:Y:S01]  /*0200*/  LOP3.LUT R11, R11, 0x80000000, R8.reuse, 0xb8, !PT ;  /* 0x800000000b0b7812 */ /* 0x100fe200078eb808 */
[----:B------:R-:W-:-:S05]  /*0210*/  @!P1 FFMA R11, R8, R13, R8 ;  /* 0x0000000d080b9223 */ /* 0x000fca0000000008 */
[----:B------:R1:W-:Y:S05]  /*0220*/  STG.E desc[UR6][R4.64], R11 ;  /* 0x0000000b04007986 */ /* 0x0003ea000c101906 */
[----:B------:R-:W-:Y:S05]  /*0230*/  @!P0 BRA `(.L_x_9) ;  /* 0xfffffffc00a48947 */ /* 0x000fea000383ffff */
[----:B------:R-:W-:Y:S05]  /*0240*/  EXIT ;  /* 0x000000000000794d */ /* 0x000fea0003800000 */
.L_x_10:
        /* <DEDUP_REMOVED lines=11> */
.L_x_73:


//--------------------- .text._Z12cudaMeanPoolPfS_iiiiii --------------------------
	.section	.text._Z12cudaMeanPoolPfS_iiiiii,"ax",@progbits
	.align	128
        .global         _Z12cudaMeanPoolPfS_iiiiii
        .type           _Z12cudaMeanPoolPfS_iiiiii,@function
        .size           _Z12cudaMeanPoolPfS_iiiiii,(.L_x_71 - _Z12cudaMeanPoolPfS_iiiiii)
        .other          _Z12cudaMeanPoolPfS_iiiiii,@"STO_CUDA_ENTRY STV_DEFAULT"
_Z12cudaMeanPoolPfS_iiiiii:
.text._Z12cudaMeanPoolPfS_iiiiii:
[----:B------:R-:W-:Y:S01]  /*0000*/  LDC R1, c[0x0][0x37c] ;  /* 0x0000df00ff017b82 */ /* 0x000fe20000000800 */
[----:B------:R-:W0:Y:S01]  /*0010*/  LDCU UR6, c[0x0][0x39c] ;  /* 0x00007380ff0677ac */ /* 0x000e220008000800 */
[----:B------:R-:W1:Y:S06]  /*0020*/  S2R R23, SR_TID.Y ;  /* 0x0000000000177919 */ /* 0x000e6c0000002200 */
[----:B------:R-:W2:Y:S01]  /*0030*/  S2UR UR4, SR_CTAID.Y ;  /* 0x00000000000479c3 */ /* 0x000ea20000002600 */
[----:B------:R-:W2:Y:S01]  /*0040*/  LDCU UR5, c[0x0][0x364] ;  /* 0x00006c80ff0577ac */ /* 0x000ea20008000800 */
[----:B------:R-:W3:Y:S06]  /*0050*/  S2R R7, SR_TID.X ;  /* 0x0000000000077919 */ /* 0x000eec0000002100 */
[----:B------:R-:W3:Y:S01]  /*0060*/  LDC R26, c[0x0][0x360] ;  /* 0x0000d800ff1a7b82 */ /* 0x000ee20000000800 */
[----:B0-----:R-:W-:-:S04]  /*0070*/  MOV R0, UR6 ;  /* 0x0000000600007c02 */ /* 0x001fc80008000f00 */
[----:B------:R-:W-:-:S04]  /*0080*/  IABS R9, R0 ;  /* 0x0000000000097213 */ /* 0x000fc80000000000 */
[----:B------:R-:W0:Y:S01]  /*0090*/  I2F.RP R0, R9 ;  /* 0x0000000900007306 */ /* 0x000e220000209400 */
[----:B--2---:R-:W-:Y:S01]  /*00a0*/  UIMAD UR4, UR4, UR5, URZ ;  /* 0x00000005040472a4 */ /* 0x004fe2000f8e02ff */
[----:B------:R-:W3:Y:S05]  /*00b0*/  S2UR UR5, SR_CTAID.X ;  /* 0x00000000000579c3 */ /* 0x000eea0000002500 */
[----:B-1----:R-:W-:-:S04]  /*00c0*/  IADD3 R25, PT, PT, R23, UR4, RZ ;  /* 0x0000000417197c10 */ /* 0x002fc8000fffe0ff */
[----:B------:R-:W-:Y:S01]  /*00d0*/  ISETP.GE.AND P1, PT, R25, RZ, PT ;  /* 0x000000ff1900720c */ /* 0x000fe20003f26270 */
[----:B0-----:R-:W0:Y:S01]  /*00e0*/  MUFU.RCP R0, R0 ;  /* 0x0000000000007308 */ /* 0x001e220000001000 */
[----:B---3--:R-:W-:Y:S01]  /*00f0*/  IMAD R26, R26, UR5, R7 ;  /* 0x000000051a1a7c24 */ /* 0x008fe2000f8e0207 */
[----:B0-----:R-:W-:-:S06]  /*0100*/  IADD3 R2, PT, PT, R0, 0xffffffe, RZ ;  /* 0x0ffffffe00027810 */ /* 0x001fcc0007ffe0ff */
[----:B------:R0:W1:Y:S02]  /*0110*/  F2I.FTZ.U32.TRUNC.NTZ R3, R2 ;  /* 0x0000000200037305 */ /* 0x000064000021f000 */
[----:B0-----:R-:W-:Y:S02]  /*0120*/  HFMA2 R2, -RZ, RZ, 0, 0 ;  /* 0x00000000ff027431 */ /* 0x001fe400000001ff */
[----:B-1----:R-:W-:-:S04]  /*0130*/  IMAD.MOV R4, RZ, RZ, -R3 ;  /* 0x000000ffff047224 */ /* 0x002fc800078e0a03 */
[----:B------:R-:W-:Y:S01]  /*0140*/  IMAD R5, R4, R9, RZ ;  /* 0x0000000904057224 */ /* 0x000fe200078e02ff */
[----:B------:R-:W-:-:S03]  /*0150*/  IABS R4, R25 ;  /* 0x0000001900047213 */ /* 0x000fc60000000000 */
[----:B------:R-:W-:Y:S01]  /*0160*/  IMAD.HI.U32 R3, R3, R5, R2 ;  /* 0x0000000503037227 */ /* 0x000fe200078e0002 */
[----:B------:R-:W-:-:S05]  /*0170*/  LOP3.LUT R5, RZ, UR6, RZ, 0x33, !PT ;  /* 0x00000006ff057c12 */ /* 0x000fca000f8e33ff */
[----:B------:R-:W-:-:S04]  /*0180*/  IMAD.HI.U32 R0, R3, R4, RZ ;  /* 0x0000000403007227 */ /* 0x000fc800078e00ff */
[----:B------:R-:W-:-:S04]  /*0190*/  IMAD.MOV R0, RZ, RZ, -R0 ;  /* 0x000000ffff007224 */ /* 0x000fc800078e0a00 */
[----:B------:R-:W-:-:S05]  /*01a0*/  IMAD R0, R9, R0, R4 ;  /* 0x0000000009007224 */ /* 0x000fca00078e0204 */
[----:B------:R-:W-:-:S13]  /*01b0*/  ISETP.GT.U32.AND P0, PT, R9, R0, PT ;  /* 0x000000000900720c */ /* 0x000fda0003f04070 */
[----:B------:R-:W-:-:S04]  /*01c0*/  @!P0 IADD3 R0, PT, PT, R0, -R9, RZ ;  /* 0x8000000900008210 */ /* 0x000fc80007ffe0ff */
[----:B------:R-:W-:-:S13]  /*01d0*/  ISETP.GT.U32.AND P0, PT, R9, R0, PT ;  /* 0x000000000900720c */ /* 0x000fda0003f04070 */
[----:B------:R-:W-:Y:S02]  /*01e0*/  @!P0 IADD3 R0, PT, PT, R0, -R9, RZ ;  /* 0x8000000900008210 */ /* 0x000fe40007ffe0ff */
[----:B------:R-:W-:-:S03]  /*01f0*/  ISETP.NE.AND P0, PT, RZ, UR6, PT ;  /* 0x00000006ff007c0c */ /* 0x000fc6000bf05270 */
[----:B------:R-:W-:-:S05]  /*0200*/  @!P1 IMAD.MOV R0, RZ, RZ, -R0 ;  /* 0x000000ffff009224 */ /* 0x000fca00078e0a00 */
[----:B------:R-:W-:-:S04]  /*0210*/  SEL R0, R5, R0, !P0 ;  /* 0x0000000005007207 */ /* 0x000fc80004000000 */
[----:B------:R-:W-:-:S13]  /*0220*/  ISETP.NE.AND P1, PT, R0, RZ, PT ;  /* 0x000000ff0000720c */ /* 0x000fda0003f25270 */
[----:B------:R-:W-:Y:S05]  /*0230*/  @P1 EXIT ;  /* 0x000000000000194d */ /* 0x000fea0003800000 */
[----:B------:R-:W-:Y:S02]  /*0240*/  IABS R0, R26 ;  /* 0x0000001a00007213 */ /* 0x000fe40000000000 */
[----:B------:R-:W-:-:S03]  /*0250*/  ISETP.GE.AND P2, PT, R26, RZ, PT ;  /* 0x000000ff1a00720c */ /* 0x000fc60003f46270 */
[----:B------:R-:W-:-:S05]  /*0260*/  IMAD.HI.U32 R3, R3, R0, RZ ;  /* 0x0000000003037227 */ /* 0x000fca00078e00ff */
[----:B------:R-:W-:-:S05]  /*0270*/  IADD3 R3, PT, PT, -R3, RZ, RZ ;  /* 0x000000ff03037210 */ /* 0x000fca0007ffe1ff */
[----:B------:R-:W-:-:S05]  /*0280*/  IMAD R0, R9, R3, R0 ;  /* 0x0000000309007224 */ /* 0x000fca00078e0200 */
[----:B------:R-:W-:-:S13]  /*0290*/  ISETP.GT.U32.AND P1, PT, R9, R0, PT ;  /* 0x000000000900720c */ /* 0x000fda0003f24070 */
[----:B------:R-:W-:-:S04]  /*02a0*/  @!P1 IADD3 R0, PT, PT, R0, -R9, RZ ;  /* 0x8000000900009210 */ /* 0x000fc80007ffe0ff */
[----:B------:R-:W-:-:S13]  /*02b0*/  ISETP.GT.U32.AND P1, PT, R9, R0, PT ;  /* 0x000000000900720c */ /* 0x000fda0003f24070 */
[----:B------:R-:W-:-:S05]  /*02c0*/  @!P1 IMAD.IADD R0, R0, 0x1, -R9 ;  /* 0x0000000100009824 */ /* 0x000fca00078e0a09 */
[----:B------:R-:W-:-:S04]  /*02d0*/  @!P2 IADD3 R0, PT, PT, -R0, RZ, RZ ;  /* 0x000000ff0000a210 */ /* 0x000fc80007ffe1ff */
[----:B------:R-:W-:-:S04]  /*02e0*/  SEL R0, R5, R0, !P0 ;  /* 0x0000000005007207 */ /* 0x000fc80004000000 */
[----:B------:R-:W-:-:S13]  /*02f0*/  ISETP.NE.AND P0, PT, R0, RZ, PT ;  /* 0x000000ff0000720c */ /* 0x000fda0003f05270 */
[----:B------:R-:W-:Y:S05]  /*0300*/  @P0 EXIT ;  /* 0x000000000000094d */ /* 0x000fea0003800000 */
[----:B------:R-:W0:Y:S01]  /*0310*/  LDCU UR7, c[0x0][0x398] ;  /* 0x00007300ff0777ac */ /* 0x000e220008000800 */
[----:B------:R-:W-:Y:S01]  /*0320*/  MOV R35, RZ ;  /* 0x000000ff00237202 */ /* 0x000fe20000000f00 */
[----:B------:R-:W1:Y:S01]  /*0330*/  LDCU.64 UR14, c[0x0][0x358] ;  /* 0x00006b00ff0e77ac */ /* 0x000e620008000a00 */
[----:B0-----:R-:W-:-:S04]  /*0340*/  UISETP.GE.AND UP0, UPT, UR7, 0x1, UPT ;  /* 0x000000010700788c */ /* 0x001fc8000bf06270 */
[----:B------:R-:W-:-:S09]  /*0350*/  UISETP.LT.OR UP0, UPT, UR6, 0x1, !UP0 ;  /* 0x000000010600788c */ /* 0x000fd2000c701670 */
[----:B-1----:R-:W-:Y:S05]  /*0360*/  BRA.U UP0, `(.L_x_11) ;  /* 0x0000001500ac7547 */ /* 0x002fea000b800000 */
[----:B------:R-:W0:Y:S01]  /*0370*/  LDCU.64 UR12, c[0x0][0x390] ;  /* 0x00007200ff0c77ac */ /* 0x000e220008000a00 */
[----:B------:R-:W-:Y:S01]  /*0380*/  HFMA2 R35, -RZ, RZ, 0, 0 ;  /* 0x00000000ff237431 */ /* 0x000fe200000001ff */
[----:B------:R-:W-:Y:S02]  /*0390*/  UIMAD UR5, UR6, UR6, URZ ;  /* 0x00000006060572a4 */ /* 0x000fe4000f8e02ff */
[----:B------:R-:W-:Y:S02]  /*03a0*/  ULOP3.LUT UR8, UR7, 0x7ffffff8, URZ, 0xc0, !UPT ;  /* 0x7ffffff807087892 */ /* 0x000fe4000f8ec0ff */
[----:B------:R-:W-:Y:S02]  /*03b0*/  ULOP3.LUT UR11, UR7, 0x7, URZ, 0xc0, !UPT ;  /* 0x00000007070b7892 */ /* 0x000fe4000f8ec0ff */
[----:B------:R-:W-:Y:S01]  /*03c0*/  I2FP.F32.U32 R24, UR5 ;  /* 0x0000000500187c45 */ /* 0x000fe20008201000 */
[----:B------:R-:W-:Y:S02]  /*03d0*/  ULOP3.LUT UR7, UR7, 0x3, URZ, 0xc0, !UPT ;  /* 0x0000000307077892 */ /* 0x000fe4000f8ec0ff */
[----:B------:R-:W-:Y:S01]  /*03e0*/  UIADD3 UR10, UPT, UPT, -UR8, URZ, URZ ;  /* 0x000000ff080a7290 */ /* 0x000fe2000fffe1ff */
[----:B0-----:R-:W-:Y:S01]  /*03f0*/  IMAD.U32 R0, RZ, RZ, UR12 ;  /* 0x0000000cff007e24 */ /* 0x001fe2000f8e00ff */
[----:B------:R-:W-:-:S03]  /*0400*/  UIMAD UR9, UR12, UR13, URZ ;  /* 0x0000000d0c0972a4 */ /* 0x000fc6000f8e02ff */
[C-C-:B------:R-:W-:Y:S01]  /*0410*/  IMAD R22, R0.reuse, 0x3, R25.reuse ;  /* 0x0000000300167824 */ /* 0x140fe200078e0219 */
[C---:B------:R-:W-:Y:S01]  /*0420*/  LEA R21, R0.reuse, R25, 0x2 ;  /* 0x0000001900157211 */ /* 0x040fe200078e10ff */
[C---:B------:R-:W-:Y:S01]  /*0430*/  IMAD R19, R0.reuse, 0x6, R25 ;  /* 0x0000000600137824 */ /* 0x040fe200078e0219 */
[----:B------:R-:W-:Y:S01]  /*0440*/  IADD3 R23, PT, PT, R0, UR4, R23 ;  /* 0x0000000400177c10 */ /* 0x000fe2000fffe017 */
[----:B------:R-:W-:-:S06]  /*0450*/  UMOV UR4, URZ ;  /* 0x000000ff00047c82 */ /* 0x000fcc0008000000 */
.L_x_48:
[----:B------:R-:W0:Y:S01]  /*0460*/  LDC.64 R10, c[0x0][0x390] ;  /* 0x0000e400ff0a7b82 */ /* 0x000e220000000a00 */
[----:B------:R-:W1:Y:S01]  /*0470*/  LDCU UR5, c[0x0][0x39c] ;  /* 0x00007380ff0577ac */ /* 0x000e620008000800 */
[----:B------:R-:W-:Y:S01]  /*0480*/  IADD3 R17, PT, PT, R22, UR4, RZ ;  /* 0x0000000416117c10 */ /* 0x000fe2000fffe0ff */
[----:B------:R-:W-:Y:S01]  /*0490*/  VIADD R18, R23, UR4 ;  /* 0x0000000417127c36 */ /* 0x000fe20008000000 */
[----:B------:R-:W-:Y:S01]  /*04a0*/  IADD3 R16, PT, PT, R21, UR4, RZ ;  /* 0x0000000415107c10 */ /* 0x000fe2000fffe0ff */
[----:B------:R-:W-:Y:S01]  /*04b0*/  VIADD R15, R19, UR4 ;  /* 0x00000004130f7c36 */ /* 0x000fe20008000000 */
[----:B------:R-:W-:Y:S02]  /*04c0*/  IADD3 R20, PT, PT, R25, UR4, RZ ;  /* 0x0000000419147c10 */ /* 0x000fe4000fffe0ff */
[C---:B0-----:R-:W-:Y:S01]  /*04d0*/  LEA R0, R10.reuse, R25, 0x1 ;  /* 0x000000190a007211 */ /* 0x041fe200078e08ff */
[C-C-:B------:R-:W-:Y:S02]  /*04e0*/  IMAD R2, R10.reuse, 0x5, R25.reuse ;  /* 0x000000050a027824 */ /* 0x140fe400078e0219 */
[----:B------:R-:W-:-:S02]  /*04f0*/  IMAD R10, R10, 0x7, R25 ;  /* 0x000000070a0a7824 */ /* 0x000fc400078e0219 */
[----:B------:R-:W-:Y:S01]  /*0500*/  VIADD R0, R0, UR4 ;  /* 0x0000000400007c36 */ /* 0x000fe20008000000 */
[----:B------:R-:W-:Y:S01]  /*0510*/  IADD3 R2, PT, PT, R2, UR4, RZ ;  /* 0x0000000402027c10 */ /* 0x000fe2000fffe0ff */
[-CC-:B------:R-:W-:Y:S01]  /*0520*/  IMAD R18, R18, R11.reuse, R26.reuse ;  /* 0x0000000b12127224 */ /* 0x180fe200078e021a */
[----:B------:R-:W-:Y:S01]  /*0530*/  IADD3 R10, PT, PT, R10, UR4, RZ ;  /* 0x000000040a0a7c10 */ /* 0x000fe2000fffe0ff */
[----:B------:R-:W-:Y:S01]  /*0540*/  UIADD3 UR4, UPT, UPT, UR4, 0x1, URZ ;  /* 0x0000000104047890 */ /* 0x000fe2000fffe0ff */
[-CC-:B------:R-:W-:Y:S02]  /*0550*/  IMAD R17, R17, R11.reuse, R26.reuse ;  /* 0x0000000b11117224 */ /* 0x180fe400078e021a */
[-CC-:B------:R-:W-:Y:S01]  /*0560*/  IMAD R16, R16, R11.reuse, R26.reuse ;  /* 0x0000000b10107224 */ /* 0x180fe200078e021a */
[----:B-1----:R-:W-:Y:S01]  /*0570*/  UISETP.NE.AND UP0, UPT, UR4, UR5, UPT ;  /* 0x000000050400728c */ /* 0x002fe2000bf05270 */
[-CC-:B------:R-:W-:Y:S02]  /*0580*/  IMAD R15, R15, R11.reuse, R26.reuse ;  /* 0x0000000b0f0f7224 */ /* 0x180fe400078e021a */
[-CC-:B------:R-:W-:Y:S01]  /*0590*/  IMAD R14, R0, R11.reuse, R26.reuse ;  /* 0x0000000b000e7224 */ /* 0x180fe200078e021a */
[----:B------:R-:W-:Y:S01]  /*05a0*/  UMOV UR5, URZ ;  /* 0x000000ff00057c82 */ /* 0x000fe20008000000 */
[----:B------:R-:W-:-:S02]  /*05b0*/  IMAD R13, R2, R11, R26 ;  /* 0x0000000b020d7224 */ /* 0x000fc400078e021a */
[-CC-:B------:R-:W-:Y:S02]  /*05c0*/  IMAD R12, R10, R11.reuse, R26.reuse ;  /* 0x0000000b0a0c7224 */ /* 0x180fe400078e021a */
[----:B------:R-:W-:-:S07]  /*05d0*/  IMAD R11, R20, R11, R26 ;  /* 0x0000000b140b7224 */ /* 0x000fce00078e021a */
.L_x_47:
[----:B------:R-:W0:Y:S01]  /*05e0*/  LDCU UR6, c[0x0][0x398] ;  /* 0x00007300ff0677ac */ /* 0x000e220008000800 */
[----:B------:R-:W-:Y:S01]  /*05f0*/  VIADD R10, R26, UR5 ;  /* 0x000000051a0a7c36 */ /* 0x000fe20008000000 */
[----:B0-----:R-:W-:-:S03]  /*0600*/  UISETP.GE.U32.AND UP1, UPT, UR6, 0x8, UPT ;  /* 0x000000080600788c */ /* 0x001fc6000bf26070 */
[----:B------:R-:W-:-:S06]  /*0610*/  UMOV UR6, URZ ;  /* 0x000000ff00067c82 */ /* 0x000fcc0008000000 */
[----:B------:R-:W-:Y:S05]  /*0620*/  BRA.U !UP1, `(.L_x_12) ;  /* 0x0000000909807547 */ /* 0x000fea000b800000 */
[----:B------:R-:W-:Y:S01]  /*0630*/  IADD3 R9, PT, PT, R18, UR5, RZ ;  /* 0x0000000512097c10 */ /* 0x000fe2000fffe0ff */
[----:B------:R-:W-:Y:S01]  /*0640*/  VIADD R7, R17, UR5 ;  /* 0x0000000511077c36 */ /* 0x000fe20008000000 */
[----:B------:R-:W-:Y:S01]  /*0650*/  IADD3 R8, PT, PT, R14, UR5, RZ ;  /* 0x000000050e087c10 */ /* 0x000fe2000fffe0ff */
[----:B------:R-:W-:Y:S01]  /*0660*/  VIADD R4, R15, UR5 ;  /* 0x000000050f047c36 */ /* 0x000fe20008000000 */
[----:B------:R-:W-:Y:S01]  /*0670*/  IADD3 R6, PT, PT, R16, UR5, RZ ;  /* 0x0000000510067c10 */ /* 0x000fe2000fffe0ff */
[----:B------:R-:W-:Y:S01]  /*0680*/  UMOV UR6, UR10 ;  /* 0x0000000a00067c82 */ /* 0x000fe20008000000 */
[----:B------:R-:W-:Y:S02]  /*0690*/  IADD3 R5, PT, PT, R13, UR5, RZ ;  /* 0x000000050d057c10 */ /* 0x000fe4000fffe0ff */
[----:B------:R-:W-:Y:S02]  /*06a0*/  IADD3 R3, PT, PT, R12, UR5, RZ ;  /* 0x000000050c037c10 */ /* 0x000fe4000fffe0ff */
[----:B------:R-:W-:-:S07]  /*06b0*/  IADD3 R2, PT, PT, R11, UR5, RZ ;  /* 0x000000050b027c10 */ /* 0x000fce000fffe0ff */
.L_x_29:
[----:B------:R-:W0:Y:S02]  /*06c0*/  LDC.64 R28, c[0x0][0x380] ;  /* 0x0000e000ff1c7b82 */ /* 0x000e240000000a00 */
[----:B0-----:R-:W-:-:S05]  /*06d0*/  IMAD.WIDE R28, R2, 0x4, R28 ;  /* 0x00000004021c7825 */ /* 0x001fca00078e021c */
[----:B------:R-:W2:Y:S01]  /*06e0*/  LDG.E R37, desc[UR14][R28.64] ;  /* 0x0000000e1c257981 */ /* 0x000ea2000c1e1900 */
[----:B------:R-:W0:Y:S01]  /*06f0*/  MUFU.RCP R27, R24 ;  /* 0x00000018001b7308 */ /* 0x000e220000001000 */
[----:B------:R-:W-:Y:S01]  /*0700*/  BSSY.RECONVERGENT B2, `(.L_x_13) ;  /* 0x000000b000027945 */ /* 0x000fe20003800200 */
[----:B0-----:R-:W-:-:S04]  /*0710*/  FFMA R0, R27, -R24, 1 ;  /* 0x3f8000001b007423 */ /* 0x001fc80000000818 */
[----:B------:R-:W-:Y:S02]  /*0720*/  FFMA R0, R27, R0, R27 ;  /* 0x000000001b007223 */ /* 0x000fe4000000001b */
[----:B--2---:R-:W0:Y:S02]  /*0730*/  FCHK P0, R37, R24 ;  /* 0x0000001825007302 */ /* 0x004e240000000000 */
[----:B------:R-:W-:-:S04]  /*0740*/  FFMA R27, R37, R0, RZ ;  /* 0x00000000251b7223 */ /* 0x000fc800000000ff */
[----:B------:R-:W-:-:S04]  /*0750*/  FFMA R30, R27, -R24, R37 ;  /* 0x800000181b1e7223 */ /* 0x000fc80000000025 */
[----:B------:R-:W-:Y:S01]  /*0760*/  FFMA R30, R0, R30, R27 ;  /* 0x0000001e001e7223 */ /* 0x000fe2000000001b */
[----:B0-----:R-:W-:Y:S06]  /*0770*/  @!P0 BRA `(.L_x_14) ;  /* 0x00000000000c8947 */ /* 0x001fec0003800000 */
[----:B------:R-:W-:-:S07]  /*0780*/  MOV R28, 0x7a0 ;  /* 0x000007a0001c7802 */ /* 0x000fce0000000f00 */
[----:B------:R-:W-:Y:S05]  /*0790*/  CALL.REL.NOINC `($__internal_0_$__cuda_sm3x_div_rn_noftz_f32_slowpath) ;  /* 0x0000001800647944 */ /* 0x000fea0003c00000 */
[----:B------:R-:W-:-:S07]  /*07a0*/  IMAD.MOV.U32 R30, RZ, RZ, R0 ;  /* 0x000000ffff1e7224 */ /* 0x000fce00078e0000 */
.L_x_14:
[----:B------:R-:W-:Y:S05]  /*07b0*/  BSYNC.RECONVERGENT B2 ;  /* 0x0000000000027941 */ /* 0x000fea0003800200 */
.L_x_13:
[----:B------:R-:W0:Y:S02]  /*07c0*/  LDC.64 R28, c[0x0][0x380] ;  /* 0x0000e000ff1c7b82 */ /* 0x000e240000000a00 */
[----:B0-----:R-:W-:-:S05]  /*07d0*/  IMAD.WIDE R28, R9, 0x4, R28 ;  /* 0x00000004091c7825 */ /* 0x001fca00078e021c */
[----:B------:R-:W2:Y:S01]  /*07e0*/  LDG.E R37, desc[UR14][R28.64] ;  /* 0x0000000e1c257981 */ /* 0x000ea2000c1e1900 */
[----:B------:R-:W0:Y:S01]  /*07f0*/  MUFU.RCP R27, R24 ;  /* 0x00000018001b7308 */ /* 0x000e220000001000 */
[----:B------:R-:W-:Y:S01]  /*0800*/  BSSY.RECONVERGENT B2, `(.L_x_15) ;  /* 0x000000c000027945 */ /* 0x000fe20003800200 */
[----:B------:R-:W-:Y:S01]  /*0810*/  FADD R35, R30, R35 ;  /* 0x000000231e237221 */ /* 0x000fe20000000000 */
[----:B0-----:R-:W-:-:S04]  /*0820*/  FFMA R0, R27, -R24, 1 ;  /* 0x3f8000001b007423 */ /* 0x001fc80000000818 */
[----:B------:R-:W-:Y:S01]  /*0830*/  FFMA R0, R27, R0, R27 ;  /* 0x000000001b007223 */ /* 0x000fe2000000001b */
[----:B--2---:R-:W0:Y:S03]  /*0840*/  FCHK P0, R37, R24 ;  /* 0x0000001825007302 */ /* 0x004e260000000000 */
[----:B------:R-:W-:-:S04]  /*0850*/  FFMA R27, R0, R37, RZ ;  /* 0x00000025001b7223 */ /* 0x000fc800000000ff */
[----:B------:R-:W-:-:S04]  /*0860*/  FFMA R32, R27, -R24, R37 ;  /* 0x800000181b207223 */ /* 0x000fc80000000025 */
[----:B------:R-:W-:Y:S01]  /*0870*/  FFMA R30, R0, R32, R27 ;  /* 0x00000020001e7223 */ /* 0x000fe2000000001b */
[----:B0-----:R-:W-:Y:S06]  /*0880*/  @!P0 BRA `(.L_x_16) ;  /* 0x00000000000c8947 */ /* 0x001fec0003800000 */
[----:B------:R-:W-:-:S07]  /*0890*/  MOV R28, 0x8b0 ;  /* 0x000008b0001c7802 */ /* 0x000fce0000000f00 */
[----:B------:R-:W-:Y:S05]  /*08a0*/  CALL.REL.NOINC `($__internal_0_$__cuda_sm3x_div_rn_noftz_f32_slowpath) ;  /* 0x0000001800207944 */ /* 0x000fea0003c00000 */
[----:B------:R-:W-:-:S07]  /*08b0*/  MOV R30, R0 ;  /* 0x00000000001e7202 */ /* 0x000fce0000000f00 */
.L_x_16:
[----:B------:R-:W-:Y:S05]  /*08c0*/  BSYNC.RECONVERGENT B2 ;  /* 0x0000000000027941 */ /* 0x000fea0003800200 */
.L_x_15:
        /* <DEDUP_REMOVED lines=16> */
.L_x_18:
[----:B------:R-:W-:Y:S05]  /*09d0*/  BSYNC.RECONVERGENT B2 ;  /* 0x0000000000027941 */ /* 0x000fea0003800200 */
.L_x_17:
        /* <DEDUP_REMOVED lines=15> */
[----:B------:R-:W-:-:S07]  /*0ad0*/  IMAD.MOV.U32 R30, RZ, RZ, R0 ;  /* 0x000000ffff1e7224 */ /* 0x000fce00078e0000 */
.L_x_20:
[----:B------:R-:W-:Y:S05]  /*0ae0*/  BSYNC.RECONVERGENT B2 ;  /* 0x0000000000027941 */ /* 0x000fea0003800200 */
.L_x_19:
        /* <DEDUP_REMOVED lines=16> */
.L_x_22:
[----:B------:R-:W-:Y:S05]  /*0bf0*/  BSYNC.RECONVERGENT B2 ;  /* 0x0000000000027941 */ /* 0x000fea0003800200 */
.L_x_21:
        /* <DEDUP_REMOVED lines=16> */
.L_x_24:
[----:B------:R-:W-:Y:S05]  /*0d00*/  BSYNC.RECONVERGENT B2 ;  /* 0x0000000000027941 */ /* 0x000fea0003800200 */
.L_x_23:
        /* <DEDUP_REMOVED lines=16> */
.L_x_26:
[----:B------:R-:W-:Y:S05]  /*0e10*/  BSYNC.RECONVERGENT B2 ;  /* 0x0000000000027941 */ /* 0x000fea0003800200 */
.L_x_25:
        /* <DEDUP_REMOVED lines=15> */
.L_x_28:
[----:B------:R-:W-:Y:S05]  /*0f10*/  BSYNC.RECONVERGENT B2 ;  /* 0x0000000000027941 */ /* 0x000fea0003800200 */
.L_x_27:
[----:B------:R-:W-:Y:S01]  /*0f20*/  UIADD3 UR6, UPT, UPT, UR6, 0x8, URZ ;  /* 0x0000000806067890 */ /* 0x000fe2000fffe0ff */
[----:B------:R-:W-:Y:S01]  /*0f30*/  FADD R35, R35, R0 ;  /* 0x0000000023237221 */ /* 0x000fe20000000000 */
[----:B------:R-:W-:Y:S01]  /*0f40*/  MOV R27, UR9 ;  /* 0x00000009001b7c02 */ /* 0x000fe20008000f00 */
[----:B------:R-:W-:Y:S01]  /*0f50*/  IMAD.U32 R28, RZ, RZ, UR9 ;  /* 0x00000009ff1c7e24 */ /* 0x000fe2000f8e00ff */
[----:B------:R-:W-:Y:S01]  /*0f60*/  UISETP.NE.AND UP1, UPT, UR6, URZ, UPT ;  /* 0x000000ff0600728c */ /* 0x000fe2000bf25270 */
[----:B------:R-:W-:Y:S02]  /*0f70*/  MOV R0, UR9 ;  /* 0x0000000900007c02 */ /* 0x000fe40008000f00 */
[----:B------:R-:W-:Y:S01]  /*0f80*/  MOV R29, UR9 ;  /* 0x00000009001d7c02 */ /* 0x000fe20008000f00 */
[C---:B------:R-:W-:Y:S01]  /*0f90*/  IMAD R8, R27.reuse, 0x8, R8 ;  /* 0x000000081b087824 */ /* 0x040fe200078e0208 */
[----:B------:R-:W-:Y:S01]  /*0fa0*/  LEA R9, R0, R9, 0x3 ;  /* 0x0000000900097211 */ /* 0x000fe200078e18ff */
[----:B------:R-:W-:Y:S01]  /*0fb0*/  IMAD R4, R27, 0x8, R4 ;  /* 0x000000081b047824 */ /* 0x000fe200078e0204 */
[----:B------:R-:W-:-:S02]  /*0fc0*/  LEA R7, R28, R7, 0x3 ;  /* 0x000000071c077211 */ /* 0x000fc400078e18ff */
[C---:B------:R-:W-:Y:S02]  /*0fd0*/  LEA R6, R29.reuse, R6, 0x3 ;  /* 0x000000061d067211 */ /* 0x040fe400078e18ff */
[----:B------:R-:W-:Y:S02]  /*0fe0*/  LEA R5, R0, R5, 0x3 ;  /* 0x0000000500057211 */ /* 0x000fe400078e18ff */
[----:B------:R-:W-:Y:S02]  /*0ff0*/  LEA R3, R28, R3, 0x3 ;  /* 0x000000031c037211 */ /* 0x000fe400078e18ff */
[----:B------:R-:W-:Y:S01]  /*1000*/  LEA R2, R29, R2, 0x3 ;  /* 0x000000021d027211 */ /* 0x000fe200078e18ff */
[----:B------:R-:W-:Y:S06]  /*1010*/  BRA.U UP1, `(.L_x_29) ;  /* 0xfffffff501a87547 */ /* 0x000fec000b83ffff */
[----:B------:R-:W-:-:S05]  /*1020*/  UMOV UR6, UR8 ;  /* 0x0000000800067c82 */ /* 0x000fca0008000000 */
.L_x_12:
[----:B------:R-:W-:-:S09]  /*1030*/  UISETP.NE.AND UP1, UPT, UR11, URZ, UPT ;  /* 0x000000ff0b00728c */ /* 0x000fd2000bf25270 */
[----:B------:R-:W-:Y:S05]  /*1040*/  BRA.U !UP1, `(.L_x_30) ;  /* 0x0000000909607547 */ /* 0x000fea000b800000 */
[----:B------:R-:W-:-:S04]  /*1050*/  UIADD3 UR12, UPT, UPT, UR11, -0x1, URZ ;  /* 0xffffffff0b0c7890 */ /* 0x000fc8000fffe0ff */
[----:B------:R-:W-:-:S09]  /*1060*/  UISETP.GE.U32.AND UP1, UPT, UR12, 0x3, UPT ;  /* 0x000000030c00788c */ /* 0x000fd2000bf26070 */
[----:B------:R-:W-:Y:S05]  /*1070*/  BRA.U !UP1, `(.L_x_31) ;  /* 0x0000000509447547 */ /* 0x000fea000b800000 */
[----:B------:R-:W0:Y:S01]  /*1080*/  LDCU.64 UR12, c[0x0][0x390] ;  /* 0x00007200ff0c77ac */ /* 0x000e220008000a00 */
[----:B------:R-:W1:Y:S01]  /*1090*/  LDC.64 R4, c[0x0][0x380] ;  /* 0x0000e000ff047b82 */ /* 0x000e620000000a00 */
[----:B0-----:R-:W-:-:S05]  /*10a0*/  MOV R3, UR12 ;  /* 0x0000000c00037c02 */ /* 0x001fca0008000f00 */
[----:B------:R-:W-:-:S04]  /*10b0*/  IMAD R3, R3, UR6, R20 ;  /* 0x0000000603037c24 */ /* 0x000fc8000f8e0214 */
[----:B------:R-:W-:-:S04]  /*10c0*/  IMAD R7, R3, UR13, R10 ;  /* 0x0000000d03077c24 */ /* 0x000fc8000f8e020a */
[----:B-1----:R-:W-:-:S05]  /*10d0*/  IMAD.WIDE R4, R7, 0x4, R4 ;  /* 0x0000000407047825 */ /* 0x002fca00078e0204 */
        /* <DEDUP_REMOVED lines=13> */
.L_x_33:
[----:B------:R-:W-:Y:S05]  /*11b0*/  BSYNC.RECONVERGENT B2 ;  /* 0x0000000000027941 */ /* 0x000fea0003800200 */
.L_x_32:
[----:B------:R-:W0:Y:S01]  /*11c0*/  LDCU.64 UR12, c[0x0][0x390] ;  /* 0x00007200ff0c77ac */ /* 0x000e220008000a00 */
[----:B------:R-:W1:Y:S01]  /*11d0*/  LDC.64 R4, c[0x0][0x380] ;  /* 0x0000e000ff047b82 */ /* 0x000e620000000a00 */
[----:B0-----:R-:W-:-:S05]  /*11e0*/  IADD3 R3, PT, PT, R3, UR12, RZ ;  /* 0x0000000c03037c10 */ /* 0x001fca000fffe0ff */
[----:B------:R-:W-:-:S04]  /*11f0*/  IMAD R7, R3, UR13, R10 ;  /* 0x0000000d03077c24 */ /* 0x000fc8000f8e020a */
[----:B-1----:R-:W-:-:S05]  /*1200*/  IMAD.WIDE R4, R7, 0x4, R4 ;  /* 0x0000000407047825 */ /* 0x002fca00078e0204 */
        /* <DEDUP_REMOVED lines=14> */
.L_x_35:
[----:B------:R-:W-:Y:S05]  /*12f0*/  BSYNC.RECONVERGENT B2 ;  /* 0x0000000000027941 */ /* 0x000fea0003800200 */
.L_x_34:
        /* <DEDUP_REMOVED lines=19> */
.L_x_37:
[----:B------:R-:W-:Y:S05]  /*1430*/  BSYNC.RECONVERGENT B2 ;  /* 0x0000000000027941 */ /* 0x000fea0003800200 */
.L_x_36:
        /* <DEDUP_REMOVED lines=18> */
.L_x_39:
[----:B------:R-:W-:Y:S05]  /*1560*/  BSYNC.RECONVERGENT B2 ;  /* 0x0000000000027941 */ /* 0x000fea0003800200 */
.L_x_38:
[----:B------:R-:W-:Y:S01]  /*1570*/  FADD R35, R35, R0 ;  /* 0x0000000023237221 */ /* 0x000fe20000000000 */
[----:B------:R-:W-:-:S12]  /*1580*/  UIADD3 UR6, UPT, UPT, UR6, 0x4, URZ ;  /* 0x0000000406067890 */ /* 0x000fd8000fffe0ff */
.L_x_31:
[----:B------:R-:W-:-:S09]  /*1590*/  UISETP.NE.AND UP1, UPT, UR7, URZ, UPT ;  /* 0x000000ff0700728c */ /* 0x000fd2000bf25270 */
[----:B------:R-:W-:Y:S05]  /*15a0*/  BRA.U !UP1, `(.L_x_30) ;  /* 0x0000000509087547 */ /* 0x000fea000b800000 */
[----:B------:R-:W-:-:S09]  /*15b0*/  UISETP.NE.AND UP1, UPT, UR7, 0x1, UPT ;  /* 0x000000010700788c */ /* 0x000fd2000bf25270 */
        /* <DEDUP_REMOVED lines=19> */
[----:B------:R-:W-:-:S07]  /*16f0*/  MOV R2, R0 ;  /* 0x0000000000027202 */ /* 0x000fce0000000f00 */
.L_x_42:
[----:B------:R-:W-:Y:S05]  /*1700*/  BSYNC.RECONVERGENT B2 ;  /* 0x0000000000027941 */ /* 0x000fea0003800200 */
.L_x_41:
[----:B------:R-:W0:Y:S01]  /*1710*/  LDCU.64 UR12, c[0x0][0x390] ;  /* 0x00007200ff0c77ac */ /* 0x000e220008000a00 */
[----:B------:R-:W1:Y:S01]  /*1720*/  LDC.64 R4, c[0x0][0x380] ;  /* 0x0000e000ff047b82 */ /* 0x000e620000000a00 */
[----:B0-----:R-:W-:-:S04]  /*1730*/  VIADD R3, R3, UR12 ;  /* 0x0000000c03037c36 */ /* 0x001fc80008000000 */
        /* <DEDUP_REMOVED lines=15> */
.L_x_44:
[----:B------:R-:W-:Y:S05]  /*1830*/  BSYNC.RECONVERGENT B2 ;  /* 0x0000000000027941 */ /* 0x000fea0003800200 */
.L_x_43:
[----:B------:R-:W-:Y:S01]  /*1840*/  FADD R35, R35, R0 ;  /* 0x0000000023237221 */ /* 0x000fe20000000000 */
[----:B------:R-:W-:-:S12]  /*1850*/  UIADD3 UR6, UPT, UPT, UR6, 0x2, URZ ;  /* 0x0000000206067890 */ /* 0x000fd8000fffe0ff */
.L_x_40:
[----:B------:R-:W0:Y:S02]  /*1860*/  LDCU UR12, c[0x0][0x398] ;  /* 0x00007300ff0c77ac */ /* 0x000e240008000800 */
[----:B0-----:R-:W-:-:S09]  /*1870*/  ULOP3.LUT UP1, URZ, UR12, 0x1, URZ, 0xc0, !UPT ;  /* 0x000000010cff7892 */ /* 0x001fd2000f82c0ff */
        /* <DEDUP_REMOVED lines=19> */
.L_x_46:
[----:B------:R-:W-:Y:S05]  /*19b0*/  BSYNC.RECONVERGENT B2 ;  /* 0x0000000000027941 */ /* 0x000fea0003800200 */
.L_x_45:
[----:B------:R-:W-:-:S07]  /*19c0*/  FADD R35, R35, R0 ;  /* 0x0000000023237221 */ /* 0x000fce0000000000 */
.L_x_30:
[----:B------:R-:W0:Y:S01]  /*19d0*/  LDCU UR6, c[0x0][0x39c] ;  /* 0x00007380ff0677ac */ /* 0x000e220008000800 */
[----:B------:R-:W-:-:S04]  /*19e0*/  UIADD3 UR5, UPT, UPT, UR5, 0x1, URZ ;  /* 0x0000000105057890 */ /* 0x000fc8000fffe0ff */
[----:B0-----:R-:W-:-:S09]  /*19f0*/  UISETP.NE.AND UP1, UPT, UR5, UR6, UPT ;  /* 0x000000060500728c */ /* 0x001fd2000bf25270 */
[----:B------:R-:W-:Y:S05]  /*1a00*/  BRA.U UP1, `(.L_x_47) ;  /* 0xffffffe901f47547 */ /* 0x000fea000b83ffff */
[----:B------:R-:W-:Y:S05]  /*1a10*/  BRA.U UP0, `(.L_x_48) ;  /* 0xffffffe900907547 */ /* 0x000fea000b83ffff */
.L_x_11:
[----:B------:R-:W-:-:S13]  /*1a20*/  ISETP.NE.AND P0, PT, R25, RZ, PT ;  /* 0x000000ff1900720c */ /* 0x000fda0003f05270 */
[----:B------:R-:W-:Y:S05]  /*1a30*/  @P0 BRA `(.L_x_49) ;  /* 0x0000000000740947 */ /* 0x000fea0003800000 */
[----:B------:R-:W-:Y:S02]  /*1a40*/  MOV R0, UR6 ;  /* 0x0000000600007c02 */ /* 0x000fe40008000f00 */
[----:B------:R-:W-:Y:S02]  /*1a50*/  IABS R6, R26 ;  /* 0x0000001a00067213 */ /* 0x000fe40000000000 */
[----:B------:R-:W-:Y:S02]  /*1a60*/  IABS R0, R0 ;  /* 0x0000000000007213 */ /* 0x000fe40000000000 */
[----:B------:R-:W-:Y:S02]  /*1a70*/  LOP3.LUT R26, R26, UR6, RZ, 0x3c, !PT ;  /* 0x000000061a1a7c12 */ /* 0x000fe4000f8e3cff */
[----:B------:R-:W0:Y:S02]  /*1a80*/  I2F.RP R4, R0 ;  /* 0x0000000000047306 */ /* 0x000e240000209400 */
[----:B------:R-:W-:-:S06]  /*1a90*/  ISETP.GE.AND P1, PT, R26, RZ, PT ;  /* 0x000000ff1a00720c */ /* 0x000fcc0003f26270 */
[----:B0-----:R-:W0:Y:S02]  /*1aa0*/  MUFU.RCP R4, R4 ;  /* 0x0000000400047308 */ /* 0x001e240000001000 */
[----:B0-----:R-:W-:-:S06]  /*1ab0*/  IADD3 R2, PT, PT, R4, 0xffffffe, RZ ;  /* 0x0ffffffe04027810 */ /* 0x001fcc0007ffe0ff */
[----:B------:R0:W1:Y:S02]  /*1ac0*/  F2I.FTZ.U32.TRUNC.NTZ R3, R2 ;  /* 0x0000000200037305 */ /* 0x000064000021f000 */
[----:B0-----:R-:W-:Y:S02]  /*1ad0*/  HFMA2 R2, -RZ, RZ, 0, 0 ;  /* 0x00000000ff027431 */ /* 0x001fe400000001ff */
[----:B-1----:R-:W-:-:S04]  /*1ae0*/  IMAD.MOV R5, RZ, RZ, -R3 ;  /* 0x000000ffff057224 */ /* 0x002fc800078e0a03 */
[----:B------:R-:W-:-:S04]  /*1af0*/  IMAD R5, R5, R0, RZ ;  /* 0x0000000005057224 */ /* 0x000fc800078e02ff */
[----:B------:R-:W-:Y:S01]  /*1b00*/  IMAD.HI.U32 R5, R3, R5, R2 ;  /* 0x0000000503057227 */ /* 0x000fe200078e0002 */
[----:B------:R-:W-:-:S05]  /*1b10*/  MOV R3, R6 ;  /* 0x0000000600037202 */ /* 0x000fca0000000f00 */
[----:B------:R-:W-:-:S05]  /*1b20*/  IMAD.HI.U32 R5, R5, R3, RZ ;  /* 0x0000000305057227 */ /* 0x000fca00078e00ff */
[----:B------:R-:W-:-:S05]  /*1b30*/  IADD3 R4, PT, PT, -R5, RZ, RZ ;  /* 0x000000ff05047210 */ /* 0x000fca0007ffe1ff */
[----:B------:R-:W-:-:S05]  /*1b40*/  IMAD R3, R0, R4, R3 ;  /* 0x0000000400037224 */ /* 0x000fca00078e0203 */
[----:B------:R-:W-:-:S13]  /*1b50*/  ISETP.GT.U32.AND P2, PT, R0, R3, PT ;  /* 0x000000030000720c */ /* 0x000fda0003f44070 */
[----:B------:R-:W-:Y:S01]  /*1b60*/  @!P2 IMAD.IADD R3, R3, 0x1, -R0 ;  /* 0x000000010303a824 */ /* 0x000fe200078e0a00 */
[----:B------:R-:W-:Y:S02]  /*1b70*/  @!P2 IADD3 R5, PT, PT, R5, 0x1, RZ ;  /* 0x000000010505a810 */ /* 0x000fe40007ffe0ff */
[----:B------:R-:W-:Y:S02]  /*1b80*/  ISETP.NE.AND P2, PT, RZ, UR6, PT ;  /* 0x00000006ff007c0c */ /* 0x000fe4000bf45270 */
[----:B------:R-:W-:Y:S02]  /*1b90*/  ISETP.GE.U32.AND P0, PT, R3, R0, PT ;  /* 0x000000000300720c */ /* 0x000fe40003f06070 */
[----:B------:R-:W0:Y:S11]  /*1ba0*/  LDC.64 R2, c[0x0][0x388] ;  /* 0x0000e200ff027b82 */ /* 0x000e360000000a00 */
[----:B------:R-:W-:-:S04]  /*1bb0*/  @P0 IADD3 R5, PT, PT, R5, 0x1, RZ ;  /* 0x0000000105050810 */ /* 0x000fc80007ffe0ff */
[----:B------:R-:W-:Y:S02]  /*1bc0*/  @!P1 IADD3 R5, PT, PT, -R5, RZ, RZ ;  /* 0x000000ff05059210 */ /* 0x000fe40007ffe1ff */
[----:B------:R-:W-:-:S05]  /*1bd0*/  @!P2 LOP3.LUT R5, RZ, UR6, RZ, 0x33, !PT ;  /* 0x00000006ff05ac12 */ /* 0x000fca000f8e33ff */
[----:B0-----:R-:W-:-:S05]  /*1be0*/  IMAD.WIDE R2, R5, 0x4, R2 ;  /* 0x0000000405027825 */ /* 0x001fca00078e0202 */
[----:B------:R-:W-:Y:S01]  /*1bf0*/  STG.E desc[UR14][R2.64], R35 ;  /* 0x0000002302007986 */ /* 0x000fe2000c10190e */
[----:B------:R-:W-:Y:S05]  /*1c00*/  EXIT ;  /* 0x000000000000794d */ /* 0x000fea0003800000 */
.L_x_49:
[----:B------:R-:W-:-:S13]  /*1c10*/  ISETP.NE.AND P0, PT, R26, RZ, PT ;  /* 0x000000ff1a00720c */ /* 0x000fda0003f05270 */
[----:B------:R-:W-:Y:S05]  /*1c20*/  @P0 BRA `(.L_x_50) ;  /* 0x0000000000800947 */ /* 0x000fea0003800000 */
[----:B------:R-:W-:Y:S01]  /*1c30*/  IMAD.U32 R0, RZ, RZ, UR6 ;  /* 0x00000006ff007e24 */ /* 0x000fe2000f8e00ff */
[----:B------:R-:W-:Y:S01]  /*1c40*/  IABS R6, R25 ;  /* 0x0000001900067213 */ /* 0x000fe20000000000 */
[----:B------:R-:W0:Y:S01]  /*1c50*/  LDCU UR4, c[0x0][0x3a4] ;  /* 0x00007480ff0477ac */ /* 0x000e220008000800 */
[----:B------:R-:W-:Y:S02]  /*1c60*/  LOP3.LUT R25, R25, UR6, RZ, 0x3c, !PT ;  /* 0x0000000619197c12 */ /* 0x000fe4000f8e3cff */
[----:B------:R-:W-:Y:S02]  /*1c70*/  IABS R0, R0 ;  /* 0x0000000000007213 */ /* 0x000fe40000000000 */
[----:B------:R-:W-:Y:S02]  /*1c80*/  ISETP.GE.AND P1, PT, R25, RZ, PT ;  /* 0x000000ff1900720c */ /* 0x000fe40003f26270 */
[----:B------:R-:W1:Y:S08]  /*1c90*/  I2F.RP R4, R0 ;  /* 0x0000000000047306 */ /* 0x000e700000209400 */
[----:B-1----:R-:W1:Y:S02]  /*1ca0*/  MUFU.RCP R4, R4 ;  /* 0x0000000400047308 */ /* 0x002e640000001000 */
[----:B-1----:R-:W-:-:S06]  /*1cb0*/  IADD3 R2, PT, PT, R4, 0xffffffe, RZ ;  /* 0x0ffffffe04027810 */ /* 0x002fcc0007ffe0ff */
[----:B------:R1:W2:Y:S02]  /*1cc0*/  F2I.FTZ.U32.TRUNC.NTZ R3, R2 ;  /* 0x0000000200037305 */ /* 0x0002a4000021f000 */
[----:B-1----:R-:W-:Y:S01]  /*1cd0*/  HFMA2 R2, -RZ, RZ, 0, 0 ;  /* 0x00000000ff027431 */ /* 0x002fe200000001ff */
[----:B--2---:R-:W-:-:S05]  /*1ce0*/  IADD3 R5, PT, PT, RZ, -R3, RZ ;  /* 0x80000003ff057210 */ /* 0x004fca0007ffe0ff */
[----:B------:R-:W-:-:S04]  /*1cf0*/  IMAD R5, R5, R0, RZ ;  /* 0x0000000005057224 */ /* 0x000fc800078e02ff */
[----:B------:R-:W-:-:S04]  /*1d00*/  IMAD.HI.U32 R5, R3, R5, R2 ;  /* 0x0000000503057227 */ /* 0x000fc800078e0002 */
[----:B------:R-:W-:-:S04]  /*1d10*/  IMAD.MOV.U32 R3, RZ, RZ, R6 ;  /* 0x000000ffff037224 */ /* 0x000fc800078e0006 */
[----:B------:R-:W-:-:S05]  /*1d20*/  IMAD.HI.U32 R5, R5, R3, RZ ;  /* 0x0000000305057227 */ /* 0x000fca00078e00ff */
[----:B------:R-:W-:-:S05]  /*1d30*/  IADD3 R4, PT, PT, -R5, RZ, RZ ;  /* 0x000000ff05047210 */ /* 0x000fca0007ffe1ff */
[----:B------:R-:W-:-:S05]  /*1d40*/  IMAD R3, R0, R4, R3 ;  /* 0x0000000400037224 */ /* 0x000fca00078e0203 */
[----:B------:R-:W-:-:S13]  /*1d50*/  ISETP.GT.U32.AND P2, PT, R0, R3, PT ;  /* 0x000000030000720c */ /* 0x000fda0003f44070 */
[-C--:B------:R-:W-:Y:S02]  /*1d60*/  @!P2 IADD3 R3, PT, PT, R3, -R0.reuse, RZ ;  /* 0x800000000303a210 */ /* 0x080fe40007ffe0ff */
[----:B------:R-:W-:Y:S02]  /*1d70*/  @!P2 IADD3 R5, PT, PT, R5, 0x1, RZ ;  /* 0x000000010505a810 */ /* 0x000fe40007ffe0ff */
[----:B------:R-:W-:Y:S02]  /*1d80*/  ISETP.GE.U32.AND P0, PT, R3, R0, PT ;  /* 0x000000000300720c */ /* 0x000fe40003f06070 */
[----:B------:R-:W1:Y:S01]  /*1d90*/  LDC.64 R2, c[0x0][0x388] ;  /* 0x0000e200ff027b82 */ /* 0x000e620000000a00 */
[----:B------:R-:W-:-:S10]  /*1da0*/  ISETP.NE.AND P2, PT, RZ, UR6, PT ;  /* 0x00000006ff007c0c */ /* 0x000fd4000bf45270 */
[----:B------:R-:W-:-:S05]  /*1db0*/  @P0 VIADD R5, R5, 0x1 ;  /* 0x0000000105050836 */ /* 0x000fca0000000000 */
[----:B------:R-:W-:-:S04]  /*1dc0*/  MOV R0, R5 ;  /* 0x0000000500007202 */ /* 0x000fc80000000f00 */
[----:B------:R-:W-:Y:S02]  /*1dd0*/  @!P1 IADD3 R0, PT, PT, -R0, RZ, RZ ;  /* 0x000000ff00009210 */ /* 0x000fe40007ffe1ff */
[----:B------:R-:W-:-:S05]  /*1de0*/  @!P2 LOP3.LUT R0, RZ, UR6, RZ, 0x33, !PT ;  /* 0x00000006ff00ac12 */ /* 0x000fca000f8e33ff */
[----:B0-----:R-:W-:-:S04]  /*1df0*/  IMAD R5, R0, UR4, RZ ;  /* 0x0000000400057c24 */ /* 0x001fc8000f8e02ff */
[----:B-1----:R-:W-:-:S05]  /*1e00*/  IMAD.WIDE R2, R5, 0x4, R2 ;  /* 0x0000000405027825 */ /* 0x002fca00078e0202 */
[----:B------:R-:W-:Y:S01]  /*1e10*/  STG.E desc[UR14][R2.64], R35 ;  /* 0x0000002302007986 */ /* 0x000fe2000c10190e */
[----:B------:R-:W-:Y:S05]  /*1e20*/  EXIT ;  /* 0x000000000000794d */ /* 0x000fea0003800000 */
.L_x_50:
[----:B------:R-:W-:Y:S01]  /*1e30*/  MOV R0, UR6 ;  /* 0x0000000600007c02 */ /* 0x000fe20008000f00 */
[----:B------:R-:W0:Y:S01]  /*1e40*/  LDCU UR4, c[0x0][0x3a4] ;  /* 0x00007480ff0477ac */ /* 0x000e220008000800 */
[----:B------:R-:W-:Y:S02]  /*1e50*/  IABS R6, R25 ;  /* 0x0000001900067213 */ /* 0x000fe40000000000 */
[----:B------:R-:W-:Y:S02]  /*1e60*/  IABS R0, R0 ;  /* 0x0000000000007213 */ /* 0x000fe40000000000 */
[----:B------:R-:W-:Y:S02]  /*1e70*/  IABS R7, R26 ;  /* 0x0000001a00077213 */ /* 0x000fe40000000000 */
[----:B------:R-:W1:Y:S01]  /*1e80*/  I2F.RP R4, R0 ;  /* 0x0000000000047306 */ /* 0x000e620000209400 */
[----:B------:R-:W-:Y:S02]  /*1e90*/  LOP3.LUT R26, R26, UR6, RZ, 0x3c, !PT ;  /* 0x000000061a1a7c12 */ /* 0x000fe4000f8e3cff */
[----:B------:R-:W-:-:S02]  /*1ea0*/  LOP3.LUT R25, R25, UR6, RZ, 0x3c, !PT ;  /* 0x0000000619197c12 */ /* 0x000fc4000f8e3cff */
[----:B------:R-:W-:Y:S02]  /*1eb0*/  ISETP.GE.AND P1, PT, R26, RZ, PT ;  /* 0x000000ff1a00720c */ /* 0x000fe40003f26270 */
[----:B------:R-:W-:Y:S01]  /*1ec0*/  ISETP.GE.AND P0, PT, R25, RZ, PT ;  /* 0x000000ff1900720c */ /* 0x000fe20003f06270 */
[----:B-1----:R-:W1:Y:S02]  /*1ed0*/  MUFU.RCP R4, R4 ;  /* 0x0000000400047308 */ /* 0x002e640000001000 */
[----:B-1----:R-:W-:-:S06]  /*1ee0*/  VIADD R2, R4, 0xffffffe ;  /* 0x0ffffffe04027836 */ /* 0x002fcc0000000000 */
[----:B------:R1:W2:Y:S02]  /*1ef0*/  F2I.FTZ.U32.TRUNC.NTZ R3, R2 ;  /* 0x0000000200037305 */ /* 0x0002a4000021f000 */
[----:B-1----:R-:W-:Y:S01]  /*1f00*/  HFMA2 R2, -RZ, RZ, 0, 0 ;  /* 0x00000000ff027431 */ /* 0x002fe200000001ff */
[----:B--2---:R-:W-:-:S05]  /*1f10*/  IADD3 R5, PT, PT, RZ, -R3, RZ ;  /* 0x80000003ff057210 */ /* 0x004fca0007ffe0ff */
[----:B------:R-:W-:-:S04]  /*1f20*/  IMAD R5, R5, R0, RZ ;  /* 0x0000000005057224 */ /* 0x000fc800078e02ff */
[----:B------:R-:W-:Y:S01]  /*1f30*/  IMAD.HI.U32 R5, R3, R5, R2 ;  /* 0x0000000503057227 */ /* 0x000fe200078e0002 */
[----:B------:R-:W-:-:S03]  /*1f40*/  MOV R3, R6 ;  /* 0x0000000600037202 */ /* 0x000fc60000000f00 */
[----:B------:R-:W-:Y:S02]  /*1f50*/  IMAD.MOV.U32 R6, RZ, RZ, R7 ;  /* 0x000000ffff067224 */ /* 0x000fe400078e0007 */
[----:B------:R-:W-:-:S04]  /*1f60*/  IMAD.HI.U32 R4, R5, R3, RZ ;  /* 0x0000000305047227 */ /* 0x000fc800078e00ff */
[----:B------:R-:W-:Y:S01]  /*1f70*/  IMAD.HI.U32 R5, R5, R6, RZ ;  /* 0x0000000605057227 */ /* 0x000fe200078e00ff */
[----:B------:R-:W-:-:S04]  /*1f80*/  IADD3 R2, PT, PT, -R4, RZ, RZ ;  /* 0x000000ff04027210 */ /* 0x000fc80007ffe1ff */
[----:B------:R-:W-:Y:S01]  /*1f90*/  IADD3 R7, PT, PT, -R5, RZ, RZ ;  /* 0x000000ff05077210 */ /* 0x000fe20007ffe1ff */
[----:B------:R-:W-:-:S04]  /*1fa0*/  IMAD R3, R0, R2, R3 ;  /* 0x0000000200037224 */ /* 0x000fc800078e0203 */
[C---:B------:R-:W-:Y:S01]  /*1fb0*/  IMAD R7, R0.reuse, R7, R6 ;  /* 0x0000000700077224 */ /* 0x040fe200078e0206 */
[----:B------:R-:W-:-:S04]  /*1fc0*/  ISETP.GT.U32.AND P2, PT, R0, R3, PT ;  /* 0x000000030000720c */ /* 0x000fc80003f44070 */
[----:B------:R-:W-:-:S09]  /*1fd0*/  ISETP.GT.U32.AND P4, PT, R0, R7, PT ;  /* 0x000000070000720c */ /* 0x000fd20003f84070 */
[-C--:B------:R-:W-:Y:S02]  /*1fe0*/  @!P2 IADD3 R3, PT, PT, R3, -R0.reuse, RZ ;  /* 0x800000000303a210 */ /* 0x080fe40007ffe0ff */
[----:B------:R-:W-:Y:S02]  /*1ff0*/  @!P2 IADD3 R4, PT, PT, R4, 0x1, RZ ;  /* 0x000000010404a810 */ /* 0x000fe40007ffe0ff */
[----:B------:R-:W-:Y:S01]  /*2000*/  @!P4 IMAD.IADD R7, R7, 0x1, -R0 ;  /* 0x000000010707c824 */ /* 0x000fe200078e0a00 */
[-C--:B------:R-:W-:Y:S02]  /*2010*/  ISETP.GE.U32.AND P3, PT, R3, R0.reuse, PT ;  /* 0x000000000300720c */ /* 0x080fe40003f66070 */
[----:B------:R-:W-:Y:S01]  /*2020*/  @!P4 IADD3 R5, PT, PT, R5, 0x1, RZ ;  /* 0x000000010505c810 */ /* 0x000fe20007ffe0ff */
[----:B------:R-:W1:Y:S01]  /*2030*/  LDC.64 R2, c[0x0][0x388] ;  /* 0x0000e200ff027b82 */ /* 0x000e620000000a00 */
[----:B------:R-:W-:Y:S02]  /*2040*/  ISETP.GE.U32.AND P5, PT, R7, R0, PT ;  /* 0x000000000700720c */ /* 0x000fe40003fa6070 */
[----:B------:R-:W-:-:S02]  /*2050*/  ISETP.NE.AND P2, PT, RZ, UR6, PT ;  /* 0x00000006ff007c0c */ /* 0x000fc4000bf45270 */
[----:B------:R-:W-:-:S05]  /*2060*/  LOP3.LUT R7, RZ, UR6, RZ, 0x33, !PT ;  /* 0x00000006ff077c12 */ /* 0x000fca000f8e33ff */
[----:B------:R-:W-:-:S04]  /*2070*/  @P3 IADD3 R4, PT, PT, R4, 0x1, RZ ;  /* 0x0000000104043810 */ /* 0x000fc80007ffe0ff */
[----:B------:R-:W-:Y:S01]  /*2080*/  @P5 VIADD R5, R5, 0x1 ;  /* 0x0000000105055836 */ /* 0x000fe20000000000 */
[----:B------:R-:W-:-:S04]  /*2090*/  MOV R0, R4 ;  /* 0x0000000400007202 */ /* 0x000fc80000000f00 */
[----:B------:R-:W-:Y:S02]  /*20a0*/  MOV R4, R5 ;  /* 0x0000000500047202 */ /* 0x000fe40000000f00 */
[----:B------:R-:W-:-:S03]  /*20b0*/  @!P0 IADD3 R0, PT, PT, -R0, RZ, RZ ;  /* 0x000000ff00008210 */ /* 0x000fc60007ffe1ff */
[----:B------:R-:W-:Y:S01]  /*20c0*/  @!P1 IMAD.MOV R4, RZ, RZ, -R4 ;  /* 0x000000ffff049224 */ /* 0x000fe200078e0a04 */
[----:B------:R-:W-:-:S04]  /*20d0*/  SEL R5, R7, R0, !P2 ;  /* 0x0000000007057207 */ /* 0x000fc80005000000 */
[----:B------:R-:W-:-:S05]  /*20e0*/  SEL R4, R7, R4, !P2 ;  /* 0x0000000407047207 */ /* 0x000fca0005000000 */
[----:B0-----:R-:W-:-:S04]  /*20f0*/  IMAD R5, R5, UR4, R4 ;  /* 0x0000000405057c24 */ /* 0x001fc8000f8e0204 */
[----:B-1----:R-:W-:-:S05]  /*2100*/  IMAD.WIDE R2, R5, 0x4, R2 ;  /* 0x0000000405027825 */ /* 0x002fca00078e0202 */
[----:B------:R-:W-:Y:S01]  /*2110*/  STG.E desc[UR14][R2.64], R35 ;  /* 0x0000002302007986 */ /* 0x000fe2000c10190e */
[----:B------:R-:W-:Y:S05]  /*2120*/  EXIT ;  /* 0x000000000000794d */ /* 0x000fea0003800000 */
        .weak           $__internal_0_$__cuda_sm3x_div_rn_noftz_f32_slowpath
        .type           $__internal_0_$__cuda_sm3x_div_rn_noftz_f32_slowpath,@function
        .size           $__internal_0_$__cuda_sm3x_div_rn_noftz_f32_slowpath,(.L_x_71 - $__internal_0_$__cuda_sm3x_div_rn_noftz_f32_slowpath)
$__internal_0_$__cuda_sm3x_div_rn_noftz_f32_slowpath:
[----:B------:R-:W-:Y:S01]  /*2130*/  SHF.R.U32.HI R27, RZ, 0x17, R24 ;  /* 0x00000017ff1b7819 */ /* 0x000fe20000011618 */
[----:B------:R-:W-:Y:S01]  /*2140*/  BSSY.RECONVERGENT B0, `(.L_x_51) ;  /* 0x0000065000007945 */ /* 0x000fe20003800200 */
[----:B------:R-:W-:Y:S02]  /*2150*/  SHF.R.U32.HI R30, RZ, 0x17, R37 ;  /* 0x00000017ff1e7819 */ /* 0x000fe40000011625 */
[----:B------:R-:W-:Y:S02]  /*2160*/  LOP3.LUT R27, R27, 0xff, RZ, 0xc0, !PT ;  /* 0x000000ff1b1b7812 */ /* 0x000fe400078ec0ff */
[----:B------:R-:W-:Y:S02]  /*2170*/  LOP3.LUT R30, R30, 0xff, RZ, 0xc0, !PT ;  /* 0x000000ff1e1e7812 */ /* 0x000fe400078ec0ff */
[----:B------:R-:W-:-:S04]  /*2180*/  IADD3 R0, PT, PT, R27, -0x1, RZ ;  /* 0xffffffff1b007810 */ /* 0x000fc80007ffe0ff */
[----:B------:R-:W-:Y:S02]  /*2190*/  ISETP.GT.U32.AND P0, PT, R0, 0xfd, PT ;  /* 0x000000fd0000780c */ /* 0x000fe40003f04070 */
[----:B------:R-:W-:-:S04]  /*21a0*/  IADD3 R0, PT, PT, R30, -0x1, RZ ;  /* 0xffffffff1e007810 */ /* 0x000fc80007ffe0ff */
[----:B------:R-:W-:Y:S02]  /*21b0*/  ISETP.GT.U32.OR P0, PT, R0, 0xfd, P0 ;  /* 0x000000fd0000780c */ /* 0x000fe40000704470 */
[----:B------:R-:W-:-:S11]  /*21c0*/  MOV R0, R24 ;  /* 0x0000001800007202 */ /* 0x000fd60000000f00 */
[----:B------:R-:W-:Y:S01]  /*21d0*/  @!P0 IMAD.MOV.U32 R29, RZ, RZ, RZ ;  /* 0x000000ffff1d8224 */ /* 0x000fe200078e00ff */
[----:B------:R-:W-:Y:S06]  /*21e0*/  @!P0 BRA `(.L_x_52) ;  /* 0x0000000000648947 */ /* 0x000fec0003800000 */
[----:B------:R-:W-:Y:S02]  /*21f0*/  FSETP.GTU.FTZ.AND P0, PT, |R37|, +INF , PT ;  /* 0x7f8000002500780b */ /* 0x000fe40003f1c200 */
[----:B------:R-:W-:-:S04]  /*2200*/  FSETP.GTU.FTZ.AND P1, PT, |R24|, +INF , PT ;  /* 0x7f8000001800780b */ /* 0x000fc80003f3c200 */
[----:B------:R-:W-:-:S13]  /*2210*/  PLOP3.LUT P0, PT, P0, P1, PT, 0xf8, 0x8f ;  /* 0x00000000008f781c */ /* 0x000fda0000703f70 */
[----:B------:R-:W-:Y:S05]  /*2220*/  @P0 BRA `(.L_x_53) ;  /* 0x0000000400540947 */ /* 0x000fea0003800000 */
[----:B------:R-:W-:-:S13]  /*2230*/  LOP3.LUT P0, RZ, R0, 0x7fffffff, R37, 0xc8, !PT ;  /* 0x7fffffff00ff7812 */ /* 0x000fda000780c825 */
[----:B------:R-:W-:Y:S05]  /*2240*/  @!P0 BRA `(.L_x_54) ;  /* 0x0000000400448947 */ /* 0x000fea0003800000 */
[C---:B------:R-:W-:Y:S02]  /*2250*/  FSETP.NEU.FTZ.AND P0, PT, |R37|.reuse, +INF , PT ;  /* 0x7f8000002500780b */ /* 0x040fe40003f1d200 */
[----:B------:R-:W-:Y:S02]  /*2260*/  FSETP.NEU.FTZ.AND P2, PT, |R24|, +INF , PT ;  /* 0x7f8000001800780b */ /* 0x000fe40003f5d200 */
[----:B------:R-:W-:-:S11]  /*2270*/  FSETP.NEU.FTZ.AND P1, PT, |R37|, +INF , PT ;  /* 0x7f8000002500780b */ /* 0x000fd60003f3d200 */
[----:B------:R-:W-:Y:S05]  /*2280*/  @!P2 BRA !P0, `(.L_x_54) ;  /* 0x000000040034a947 */ /* 0x000fea0004000000 */
[----:B------:R-:W-:-:S04]  /*2290*/  LOP3.LUT P0, RZ, R37, 0x7fffffff, RZ, 0xc0, !PT ;  /* 0x7fffffff25ff7812 */ /* 0x000fc8000780c0ff */
[----:B------:R-:W-:-:S13]  /*22a0*/  PLOP3.LUT P0, PT, P2, P0, PT, 0x2f, 0xf2 ;  /* 0x0000000000f2781c */ /* 0x000fda0001700577 */
[----:B------:R-:W-:Y:S05]  /*22b0*/  @P0 BRA `(.L_x_55) ;  /* 0x0000000400200947 */ /* 0x000fea0003800000 */
[----:B------:R-:W-:-:S04]  /*22c0*/  LOP3.LUT P0, RZ, R0, 0x7fffffff, RZ, 0xc0, !PT ;  /* 0x7fffffff00ff7812 */ /* 0x000fc8000780c0ff */
[----:B------:R-:W-:-:S13]  /*22d0*/  PLOP3.LUT P0, PT, P1, P0, PT, 0x2f, 0xf2 ;  /* 0x0000000000f2781c */ /* 0x000fda0000f00577 */
[----:B------:R-:W-:Y:S05]  /*22e0*/  @P0 BRA `(.L_x_56) ;  /* 0x0000000400080947 */ /* 0x000fea0003800000 */
[----:B------:R-:W-:-:S04]  /*22f0*/  IADD3 R29, PT, PT, R30, -0x1, RZ ;  /* 0xffffffff1e1d7810 */ /* 0x000fc80007ffe0ff */
[----:B------:R-:W-:Y:S02]  /*2300*/  ISETP.GE.AND P0, PT, R29, RZ, PT ;  /* 0x000000ff1d00720c */ /* 0x000fe40003f06270 */
[----:B------:R-:W-:-:S04]  /*2310*/  IADD3 R29, PT, PT, R27, -0x1, RZ ;  /* 0xffffffff1b1d7810 */ /* 0x000fc80007ffe0ff */
[----:B------:R-:W-:-:S07]  /*2320*/  ISETP.GE.AND P1, PT, R29, RZ, PT ;  /* 0x000000ff1d00720c */ /* 0x000fce0003f26270 */
[----:B------:R-:W-:Y:S01]  /*2330*/  @P0 MOV R29, RZ ;  /* 0x000000ff001d0202 */ /* 0x000fe20000000f00 */
[----:B------:R-:W-:Y:S02]  /*2340*/  @!P0 IMAD.MOV.U32 R29, RZ, RZ, -0x40 ;  /* 0xffffffc0ff1d8424 */ /* 0x000fe400078e00ff */
[----:B------:R-:W-:-:S03]  /*2350*/  @!P0 FFMA R37, R37, 1.84467440737095516160e+19, RZ ;  /* 0x5f80000025258823 */ /* 0x000fc600000000ff */
[----:B------:R-:W-:Y:S01]  /*2360*/  @!P1 FFMA R0, R24, 1.84467440737095516160e+19, RZ ;  /* 0x5f80000018009823 */ /* 0x000fe200000000ff */
[----:B------:R-:W-:-:S07]  /*2370*/  @!P1 IADD3 R29, PT, PT, R29, 0x40, RZ ;  /* 0x000000401d1d9810 */ /* 0x000fce0007ffe0ff */
.L_x_52:
[----:B------:R-:W-:Y:S01]  /*2380*/  LEA R31, R27, 0xc0800000, 0x17 ;  /* 0xc08000001b1f7811 */ /* 0x000fe200078eb8ff */
[----:B------:R-:W-:Y:S01]  /*2390*/  BSSY.RECONVERGENT B1, `(.L_x_57) ;  /* 0x0000036000017945 */ /* 0x000fe20003800200 */
[----:B------:R-:W-:Y:S02]  /*23a0*/  IADD3 R30, PT, PT, R30, -0x7f, RZ ;  /* 0xffffff811e1e7810 */ /* 0x000fe40007ffe0ff */
[----:B------:R-:W-:-:S04]  /*23b0*/  IADD3 R36, PT, PT, -R31, R0, RZ ;  /* 0x000000001f247210 */ /* 0x000fc80007ffe1ff */
[----:B------:R-:W0:Y:S01]  /*23c0*/  MUFU.RCP R0, R36 ;  /* 0x0000002400007308 */ /* 0x000e220000001000 */
[----:B------:R-:W-:-:S04]  /*23d0*/  FADD.FTZ R33, -R36, -RZ ;  /* 0x800000ff24217221 */ /* 0x000fc80000010100 */
[----:B0-----:R-:W-:-:S04]  /*23e0*/  FFMA R31, R0, R33, 1 ;  /* 0x3f800000001f7423 */ /* 0x001fc80000000021 */
[----:B------:R-:W-:Y:S01]  /*23f0*/  FFMA R31, R0, R31, R0 ;  /* 0x0000001f001f7223 */ /* 0x000fe20000000000 */
[C---:B------:R-:W-:Y:S01]  /*2400*/  IMAD R0, R30.reuse, -0x800000, R37 ;  /* 0xff8000001e007824 */ /* 0x040fe200078e0225 */
[----:B------:R-:W-:-:S03]  /*2410*/  IADD3 R30, PT, PT, R30, 0x7f, -R27 ;  /* 0x0000007f1e1e7810 */ /* 0x000fc60007ffe81b */
[----:B------:R-:W-:Y:S02]  /*2420*/  FFMA R32, R0, R31, RZ ;  /* 0x0000001f00207223 */ /* 0x000fe400000000ff */
[----:B------:R-:W-:Y:S02]  /*2430*/  IMAD.IADD R29, R30, 0x1, R29 ;  /* 0x000000011e1d7824 */ /* 0x000fe400078e021d */
[----:B------:R-:W-:-:S04]  /*2440*/  FFMA R34, R33, R32, R0 ;  /* 0x0000002021227223 */ /* 0x000fc80000000000 */
[----:B------:R-:W-:-:S04]  /*2450*/  FFMA R34, R31, R34, R32 ;  /* 0x000000221f227223 */ /* 0x000fc80000000020 */
[----:B------:R-:W-:-:S04]  /*2460*/  FFMA R33, R33, R34, R0 ;  /* 0x0000002221217223 */ /* 0x000fc80000000000 */
[----:B------:R-:W-:-:S05]  /*2470*/  FFMA R0, R31, R33, R34 ;  /* 0x000000211f007223 */ /* 0x000fca0000000022 */
[----:B------:R-:W-:-:S04]  /*2480*/  SHF.R.U32.HI R30, RZ, 0x17, R0 ;  /* 0x00000017ff1e7819 */ /* 0x000fc80000011600 */
[----:B------:R-:W-:-:S04]  /*2490*/  LOP3.LUT R30, R30, 0xff, RZ, 0xc0, !PT ;  /* 0x000000ff1e1e7812 */ /* 0x000fc800078ec0ff */
[----:B------:R-:W-:-:S04]  /*24a0*/  IADD3 R27, PT, PT, R30, R29, RZ ;  /* 0x0000001d1e1b7210 */ /* 0x000fc80007ffe0ff */
[----:B------:R-:W-:-:S04]  /*24b0*/  IADD3 R30, PT, PT, R27, -0x1, RZ ;  /* 0xffffffff1b1e7810 */ /* 0x000fc80007ffe0ff */
[----:B------:R-:W-:-:S13]  /*24c0*/  ISETP.GE.U32.AND P0, PT, R30, 0xfe, PT ;  /* 0x000000fe1e00780c */ /* 0x000fda0003f06070 */
[----:B------:R-:W-:Y:S05]  /*24d0*/  @!P0 BRA `(.L_x_58) ;  /* 0x0000000000808947 */ /* 0x000fea0003800000 */
[----:B------:R-:W-:-:S13]  /*24e0*/  ISETP.GT.AND P0, PT, R27, 0xfe, PT ;  /* 0x000000fe1b00780c */ /* 0x000fda0003f04270 */
[----:B------:R-:W-:Y:S05]  /*24f0*/  @P0 BRA `(.L_x_59) ;  /* 0x00000000006c0947 */ /* 0x000fea0003800000 */
[----:B------:R-:W-:-:S13]  /*2500*/  ISETP.GE.AND P0, PT, R27, 0x1, PT ;  /* 0x000000011b00780c */ /* 0x000fda0003f06270 */
[----:B------:R-:W-:Y:S05]  /*2510*/  @P0 BRA `(.L_x_60) ;  /* 0x0000000000740947 */ /* 0x000fea0003800000 */
[----:B------:R-:W-:Y:S02]  /*2520*/  ISETP.GE.AND P0, PT, R27, -0x18, PT ;  /* 0xffffffe81b00780c */ /* 0x000fe40003f06270 */
[----:B------:R-:W-:-:S11]  /*2530*/  LOP3.LUT R0, R0, 0x80000000, RZ, 0xc0, !PT ;  /* 0x8000000000007812 */ /* 0x000fd600078ec0ff */
[----:B------:R-:W-:Y:S05]  /*2540*/  @!P0 BRA `(.L_x_60) ;  /* 0x0000000000688947 */ /* 0x000fea0003800000 */
[CCC-:B------:R-:W-:Y:S01]  /*2550*/  FFMA.RZ R29, R31.reuse, R33.reuse, R34.reuse ;  /* 0x000000211f1d7223 */ /* 0x1c0fe2000000c022 */
[-CC-:B------:R-:W-:Y:S01]  /*2560*/  FFMA.RP R30, R31, R33.reuse, R34.reuse ;  /* 0x000000211f1e7223 */ /* 0x180fe20000008022 */
[----:B------:R-:W-:Y:S01]  /*2570*/  ISETP.NE.AND P2, PT, R27, RZ, PT ;  /* 0x000000ff1b00720c */ /* 0x000fe20003f45270 */
[----:B------:R-:W-:Y:S01]  /*2580*/  FFMA.RM R31, R31, R33, R34 ;  /* 0x000000211f1f7223 */ /* 0x000fe20000004022 */
[----:B------:R-:W-:Y:S02]  /*2590*/  ISETP.NE.AND P1, PT, R27, RZ, PT ;  /* 0x000000ff1b00720c */ /* 0x000fe40003f25270 */
[----:B------:R-:W-:Y:S02]  /*25a0*/  LOP3.LUT R29, R29, 0x7fffff, RZ, 0xc0, !PT ;  /* 0x007fffff1d1d7812 */ /* 0x000fe400078ec0ff */
[----:B------:R-:W-:Y:S02]  /*25b0*/  FSETP.NEU.FTZ.AND P0, PT, R30, R31, PT ;  /* 0x0000001f1e00720b */ /* 0x000fe40003f1d000 */
[----:B------:R-:W-:-:S02]  /*25c0*/  LOP3.LUT R32, R29, 0x800000, RZ, 0xfc, !PT ;  /* 0x008000001d207812 */ /* 0x000fc400078efcff */
[----:B------:R-:W-:Y:S01]  /*25d0*/  IADD3 R29, PT, PT, R27, 0x20, RZ ;  /* 0x000000201b1d7810 */ /* 0x000fe20007ffe0ff */
[----:B------:R-:W-:-:S03]  /*25e0*/  IMAD.MOV R27, RZ, RZ, -R27 ;  /* 0x000000ffff1b7224 */ /* 0x000fc600078e0a1b */
[----:B------:R-:W-:Y:S02]  /*25f0*/  SHF.L.U32 R29, R32, R29, RZ ;  /* 0x0000001d201d7219 */ /* 0x000fe400000006ff */
[----:B------:R-:W-:Y:S02]  /*2600*/  SEL R27, R27, RZ, P2 ;  /* 0x000000ff1b1b7207 */ /* 0x000fe40001000000 */
[----:B------:R-:W-:Y:S02]  /*2610*/  ISETP.NE.AND P1, PT, R29, RZ, P1 ;  /* 0x000000ff1d00720c */ /* 0x000fe40000f25270 */
[----:B------:R-:W-:Y:S02]  /*2620*/  SHF.R.U32.HI R32, RZ, R27, R32 ;  /* 0x0000001bff207219 */ /* 0x000fe40000011620 */
[----:B------:R-:W-:Y:S02]  /*2630*/  PLOP3.LUT P0, PT, P0, P1, PT, 0xf8, 0x8f ;  /* 0x00000000008f781c */ /* 0x000fe40000703f70 */
[----:B------:R-:W-:-:S02]  /*2640*/  SHF.R.U32.HI R29, RZ, 0x1, R32 ;  /* 0x00000001ff1d7819 */ /* 0x000fc40000011620 */
[----:B------:R-:W-:-:S04]  /*2650*/  SEL R30, RZ, 0x1, !P0 ;  /* 0x00000001ff1e7807 */ /* 0x000fc80004000000 */
[----:B------:R-:W-:-:S04]  /*2660*/  LOP3.LUT R27, R30, 0x1, R29, 0xf8, !PT ;  /* 0x000000011e1b7812 */ /* 0x000fc800078ef81d */
[----:B------:R-:W-:-:S04]  /*2670*/  LOP3.LUT R32, R27, R32, RZ, 0xc0, !PT ;  /* 0x000000201b207212 */ /* 0x000fc800078ec0ff */
[----:B------:R-:W-:-:S04]  /*2680*/  IADD3 R29, PT, PT, R29, R32, RZ ;  /* 0x000000201d1d7210 */ /* 0x000fc80007ffe0ff */
[----:B------:R-:W-:Y:S01]  /*2690*/  LOP3.LUT R0, R29, R0, RZ, 0xfc, !PT ;  /* 0x000000001d007212 */ /* 0x000fe200078efcff */
[----:B------:R-:W-:Y:S06]  /*26a0*/  BRA `(.L_x_60) ;  /* 0x0000000000107947 */ /* 0x000fec0003800000 */
.L_x_59:
[----:B------:R-:W-:-:S04]  /*26b0*/  LOP3.LUT R0, R0, 0x80000000, RZ, 0xc0, !PT ;  /* 0x8000000000007812 */ /* 0x000fc800078ec0ff */
[----:B------:R-:W-:Y:S01]  /*26c0*/  LOP3.LUT R0, R0, 0x7f800000, RZ, 0xfc, !PT ;  /* 0x7f80000000007812 */ /* 0x000fe200078efcff */
[----:B------:R-:W-:Y:S06]  /*26d0*/  BRA `(.L_x_60) ;  /* 0x0000000000047947 */ /* 0x000fec0003800000 */
.L_x_58:
[----:B------:R-:W-:-:S07]  /*26e0*/  LEA R0, R29, R0, 0x17 ;  /* 0x000000001d007211 */ /* 0x000fce00078eb8ff */
.L_x_60:
[----:B------:R-:W-:Y:S05]  /*26f0*/  BSYNC.RECONVERGENT B1 ;  /* 0x0000000000017941 */ /* 0x000fea0003800200 */
.L_x_57:
[----:B------:R-:W-:Y:S05]  /*2700*/  BRA `(.L_x_61) ;  /* 0x0000000000207947 */ /* 0x000fea0003800000 */
.L_x_56:
[----:B------:R-:W-:-:S04]  /*2710*/  LOP3.LUT R0, R0, 0x80000000, R37, 0x48, !PT ;  /* 0x8000000000007812 */ /* 0x000fc800078e4825 */
[----:B------:R-:W-:Y:S01]  /*2720*/  LOP3.LUT R0, R0, 0x7f800000, RZ, 0xfc, !PT ;  /* 0x7f80000000007812 */ /* 0x000fe200078efcff */
[----:B------:R-:W-:Y:S06]  /*2730*/  BRA `(.L_x_61) ;  /* 0x0000000000147947 */ /* 0x000fec0003800000 */
.L_x_55:
[----:B------:R-:W-:Y:S01]  /*2740*/  LOP3.LUT R0, R0, 0x80000000, R37, 0x48, !PT ;  /* 0x8000000000007812 */ /* 0x000fe200078e4825 */
[----:B------:R-:W-:Y:S06]  /*2750*/  BRA `(.L_x_61) ;  /* 0x00000000000c7947 */ /* 0x000fec0003800000 */
.L_x_54:
[----:B------:R-:W0:Y:S01]  /*2760*/  MUFU.RSQ R0, -QNAN ;  /* 0xffc0000000007908 */ /* 0x000e220000001400 */
[----:B------:R-:W-:Y:S05]  /*2770*/  BRA `(.L_x_61) ;  /* 0x0000000000047947 */ /* 0x000fea0003800000 */
.L_x_53:
[----:B------:R-:W-:-:S07]  /*2780*/  FADD.FTZ R0, R37, R24 ;  /* 0x0000001825007221 */ /* 0x000fce0000010000 */
.L_x_61:
[----:B------:R-:W-:Y:S05]  /*2790*/  BSYNC.RECONVERGENT B0 ;  /* 0x0000000000007941 */ /* 0x000fea0003800200 */
.L_x_51:
[----:B------:R-:W-:-:S04]  /*27a0*/  HFMA2 R29, -RZ, RZ, 0, 0 ;  /* 0x00000000ff1d7431 */ /* 0x000fc800000001ff */
[----:B0-----:R-:W-:Y:S05]  /*27b0*/  RET.REL.NODEC R28 `(_Z12cudaMeanPoolPfS_iiiiii) ;  /* 0xffffffd81c107950 */ /* 0x001fea0003c3ffff */
.L_x_62:
        /* <DEDUP_REMOVED lines=12> */
.L_x_71:


//--------------------- .text._Z10cudaConv2DPfS_S_iiiiii --------------------------
	.section	.text._Z10cudaConv2DPfS_S_iiiiii,"ax",@progbits
	.align	128
        .global         _Z10cudaConv2DPfS_S_iiiiii
        .type           _Z10cudaConv2DPfS_S_iiiiii,@function
        .size           _Z10cudaConv2DPfS_S_iiiiii,(.L_x_75 - _Z10cudaConv2DPfS_S_iiiiii)
        .other          _Z10cudaConv2DPfS_S_iiiiii,@"STO_CUDA_ENTRY STV_DEFAULT"
_Z10cudaConv2DPfS_S_iiiiii:
.text._Z10cudaConv2DPfS_S_iiiiii:
[----:B------:R-:W-:Y:S01]  /*0000*/  LDC R1, c[0x0][0x37c] ;  /* 0x0000df00ff017b82 */ /* 0x000fe20000000800 */
[----:B------:R-:W0:Y:S07]  /*0010*/  S2R R3, SR_TID.X ;  /* 0x0000000000037919 */ /* 0x000e2e0000002100 */
[----:B------:R-:W1:Y:S01]  /*0020*/  S2UR UR7, SR_CTAID.Y ;  /* 0x00000000000779c3 */ /* 0x000e620000002600 */
[----:B------:R-:W1:Y:S01]  /*0030*/  LDCU UR4, c[0x0][0x364] ;  /* 0x00006c80ff0477ac */ /* 0x000e620008000800 */
[----:B------:R-:W2:Y:S01]  /*0040*/  S2R R5, SR_TID.Y ;  /* 0x0000000000057919 */ /* 0x000ea20000002200 */
[----:B------:R-:W3:Y:S05]  /*0050*/  LDCU.64 UR8, c[0x0][0x3a8] ;  /* 0x00007500ff0877ac */ /* 0x000eea0008000a00 */
[----:B------:R-:W0:Y:S08]  /*0060*/  S2UR UR5, SR_CTAID.X ;  /* 0x00000000000579c3 */ /* 0x000e300000002500 */
[----:B------:R-:W0:Y:S01]  /*0070*/  LDC R0, c[0x0][0x360] ;  /* 0x0000d800ff007b82 */ /* 0x000e220000000800 */
[----:B-1----:R-:W-:Y:S01]  /*0080*/  UIMAD UR7, UR7, UR4, URZ ;  /* 0x00000004070772a4 */ /* 0x002fe2000f8e02ff */
[----:B0-----:R-:W-:-:S05]  /*0090*/  IMAD R0, R0, UR5, R3 ;  /* 0x0000000500007c24 */ /* 0x001fca000f8e0203 */
[----:B--2---:R-:W-:Y:S02]  /*00a0*/  IADD3 R3, PT, PT, R5, UR7, RZ ;  /* 0x0000000705037c10 */ /* 0x004fe4000fffe0ff */
[----:B---3--:R-:W-:-:S04]  /*00b0*/  ISETP.GE.AND P0, PT, R0, UR9, PT ;  /* 0x0000000900007c0c */ /* 0x008fc8000bf06270 */
[----:B------:R-:W-:-:S13]  /*00c0*/  ISETP.GE.OR P0, PT, R3, UR8, P0 ;  /* 0x0000000803007c0c */ /* 0x000fda0008706670 */
[----:B------:R-:W-:Y:S05]  /*00d0*/  @P0 EXIT ;  /* 0x000000000000094d */ /* 0x000fea0003800000 */
[----:B------:R-:W0:Y:S01]  /*00e0*/  LDCU.64 UR4, c[0x0][0x3a0] ;  /* 0x00007400ff0477ac */ /* 0x000e220008000a00 */
[----:B------:R-:W-:Y:S01]  /*00f0*/  HFMA2 R18, -RZ, RZ, 0, 0 ;  /* 0x00000000ff127431 */ /* 0x000fe200000001ff */
[----:B------:R-:W1:Y:S01]  /*0100*/  LDCU.64 UR20, c[0x0][0x358] ;  /* 0x00006b00ff1477ac */ /* 0x000e620008000a00 */
[----:B0-----:R-:W-:-:S04]  /*0110*/  UISETP.LT.AND UP0, UPT, UR4, UR5, UPT ;  /* 0x000000050400728c */ /* 0x001fc8000bf01270 */
[----:B------:R-:W-:-:S04]  /*0120*/  USEL UR4, UR4, UR5, UP0 ;  /* 0x0000000504047287 */ /* 0x000fc80008000000 */
[----:B------:R-:W-:-:S09]  /*0130*/  UISETP.GE.AND UP0, UPT, UR4, 0x1, UPT ;  /* 0x000000010400788c */ /* 0x000fd2000bf06270 */
[----:B-1----:R-:W-:Y:S05]  /*0140*/  BRA.U !UP0, `(.L_x_63) ;  /* 0x0000001108087547 */ /* 0x002fea000b800000 */
[----:B------:R-:W0:Y:S01]  /*0150*/  LDC.64 R6, c[0x0][0x398] ;  /* 0x0000e600ff067b82 */ /* 0x000e220000000a00 */
[----:B------:R-:W-:Y:S01]  /*0160*/  MOV R18, RZ ;  /* 0x000000ff00127202 */ /* 0x000fe20000000f00 */
[----:B------:R-:W-:Y:S02]  /*0170*/  ULOP3.LUT UR22, UR5, 0x3, URZ, 0xc0, !UPT ;  /* 0x0000000305167892 */ /* 0x000fe4000f8ec0ff */
[----:B------:R-:W-:Y:S01]  /*0180*/  ULOP3.LUT UR8, UR5, 0x7ffffff8, URZ, 0xc0, !UPT ;  /* 0x7ffffff805087892 */ /* 0x000fe2000f8ec0ff */
[----:B------:R-:W-:Y:S01]  /*0190*/  UMOV UR4, URZ ;  /* 0x000000ff00047c82 */ /* 0x000fe20008000000 */
[C---:B0-----:R-:W-:Y:S01]  /*01a0*/  IADD3 R4, PT, PT, R6.reuse, UR7, R5 ;  /* 0x0000000706047c10 */ /* 0x041fe2000fffe005 */
[----:B------:R-:W-:-:S09]  /*01b0*/  IMAD R5, R6, R7, RZ ;  /* 0x0000000706057224 */ /* 0x000fd200078e02ff */
.L_x_69:
[----:B------:R-:W0:Y:S01]  /*01c0*/  LDC R2, c[0x0][0x398] ;  /* 0x0000e600ff027b82 */ /* 0x000e220000000800 */
[----:B------:R-:W1:Y:S01]  /*01d0*/  LDCU.64 UR10, c[0x0][0x3a0] ;  /* 0x00007400ff0a77ac */ /* 0x000e620008000a00 */
[----:B------:R-:W-:Y:S01]  /*01e0*/  IADD3 R9, PT, PT, R4, UR4, RZ ;  /* 0x0000000404097c10 */ /* 0x000fe2000fffe0ff */
[----:B------:R-:W-:Y:S01]  /*01f0*/  VIADD R7, R3, UR4 ;  /* 0x0000000403077c36 */ /* 0x000fe20008000000 */
[----:B------:R-:W2:Y:S01]  /*0200*/  LDCU UR5, c[0x0][0x39c] ;  /* 0x00007380ff0577ac */ /* 0x000ea20008000800 */
[----:B-1----:R-:W-:Y:S02]  /*0210*/  UIMAD UR23, UR4, UR10, URZ ;  /* 0x0000000a041772a4 */ /* 0x002fe4000f8e02ff */
[--C-:B--2---:R-:W-:Y:S01]  /*0220*/  IMAD R6, R9, UR5, R0.reuse ;  /* 0x0000000509067c24 */ /* 0x104fe2000f8e0200 */
[CC--:B0-----:R-:W-:Y:S01]  /*0230*/  LEA R11, R2.reuse, R3.reuse, 0x1 ;  /* 0x00000003020b7211 */ /* 0x0c1fe200078e08ff */
[C-C-:B------:R-:W-:Y:S01]  /*0240*/  IMAD R13, R2.reuse, 0x3, R3.reuse ;  /* 0x00000003020d7824 */ /* 0x140fe200078e0203 */
[C---:B------:R-:W-:Y:S01]  /*0250*/  LEA R15, R2.reuse, R3, 0x2 ;  /* 0x00000003020f7211 */ /* 0x040fe200078e10ff */
[C-C-:B------:R-:W-:Y:S01]  /*0260*/  IMAD R17, R2.reuse, 0x5, R3.reuse ;  /* 0x0000000502117824 */ /* 0x140fe200078e0203 */
[----:B------:R-:W-:Y:S01]  /*0270*/  UIADD3 UR9, UPT, UPT, UR23, UR11, URZ ;  /* 0x0000000b17097290 */ /* 0x000fe2000fffe0ff */
[C-C-:B------:R-:W-:Y:S01]  /*0280*/  IMAD R19, R2.reuse, 0x6, R3.reuse ;  /* 0x0000000602137824 */ /* 0x140fe200078e0203 */
[----:B------:R-:W-:Y:S01]  /*0290*/  IADD3 R13, PT, PT, R13, UR4, RZ ;  /* 0x000000040d0d7c10 */ /* 0x000fe2000fffe0ff */
[----:B------:R-:W-:Y:S01]  /*02a0*/  IMAD R21, R2, 0x7, R3 ;  /* 0x0000000702157824 */ /* 0x000fe200078e0203 */
[----:B------:R-:W-:Y:S01]  /*02b0*/  IADD3 R17, PT, PT, R17, UR4, RZ ;  /* 0x0000000411117c10 */ /* 0x000fe2000fffe0ff */
[----:B------:R-:W-:Y:S01]  /*02c0*/  VIADD R11, R11, UR4 ;  /* 0x000000040b0b7c36 */ /* 0x000fe20008000000 */
[----:B------:R-:W-:Y:S01]  /*02d0*/  IADD3 R15, PT, PT, R15, UR4, RZ ;  /* 0x000000040f0f7c10 */ /* 0x000fe2000fffe0ff */
[--C-:B------:R-:W-:Y:S01]  /*02e0*/  IMAD R8, R7, UR5, R0.reuse ;  /* 0x0000000507087c24 */ /* 0x100fe2000f8e0200 */
[----:B------:R-:W-:Y:S01]  /*02f0*/  IADD3 R19, PT, PT, R19, UR4, RZ ;  /* 0x0000000413137c10 */ /* 0x000fe2000fffe0ff */
[--C-:B------:R-:W-:Y:S01]  /*0300*/  IMAD R10, R11, UR5, R0.reuse ;  /* 0x000000050b0a7c24 */ /* 0x100fe2000f8e0200 */
[----:B------:R-:W-:Y:S01]  /*0310*/  IADD3 R21, PT, PT, R21, UR4, RZ ;  /* 0x0000000415157c10 */ /* 0x000fe2000fffe0ff */
[----:B------:R-:W-:Y:S01]  /*0320*/  UIADD3 UR4, UPT, UPT, UR4, 0x1, URZ ;  /* 0x0000000104047890 */ /* 0x000fe2000fffe0ff */
[----:B------:R-:W-:-:S02]  /*0330*/  IMAD R11, R13, UR5, R0 ;  /* 0x000000050d0b7c24 */ /* 0x000fc4000f8e0200 */
[--C-:B------:R-:W-:Y:S01]  /*0340*/  IMAD R9, R17, UR5, R0.reuse ;  /* 0x0000000511097c24 */ /* 0x100fe2000f8e0200 */
[----:B------:R-:W-:Y:S01]  /*0350*/  UISETP.NE.AND UP0, UPT, UR4, UR10, UPT ;  /* 0x0000000a0400728c */ /* 0x000fe2000bf05270 */
[--C-:B------:R-:W-:Y:S02]  /*0360*/  IMAD R12, R15, UR5, R0.reuse ;  /* 0x000000050f0c7c24 */ /* 0x100fe4000f8e0200 */
[--C-:B------:R-:W-:Y:S02]  /*0370*/  IMAD R13, R19, UR5, R0.reuse ;  /* 0x00000005130d7c24 */ /* 0x100fe4000f8e0200 */
[----:B------:R-:W-:Y:S01]  /*0380*/  IMAD R22, R21, UR5, R0 ;  /* 0x0000000515167c24 */ /* 0x000fe2000f8e0200 */
[----:B------:R-:W-:-:S06]  /*0390*/  UMOV UR5, URZ ;  /* 0x000000ff00057c82 */ /* 0x000fcc0008000000 */
.L_x_68:
[----:B------:R-:W0:Y:S01]  /*03a0*/  LDCU UR10, c[0x0][0x3a4] ;  /* 0x00007480ff0a77ac */ /* 0x000e220008000800 */
[----:B------:R-:W-:Y:S01]  /*03b0*/  UMOV UR6, URZ ;  /* 0x000000ff00067c82 */ /* 0x000fe20008000000 */
[----:B0-----:R-:W-:-:S09]  /*03c0*/  UISETP.GE.U32.AND UP1, UPT, UR10, 0x8, UPT ;  /* 0x000000080a00788c */ /* 0x001fd2000bf26070 */
[----:B------:R-:W-:Y:S05]  /*03d0*/  BRA.U !UP1, `(.L_x_64) ;  /* 0x0000000509b07547 */ /* 0x000fea000b800000 */
[----:B------:R-:W-:Y:S01]  /*03e0*/  ULEA UR6, UR10, UR23, 0x1 ;  /* 0x000000170a067291 */ /* 0x000fe2000f8e08ff */
[----:B------:R-:W-:Y:S01]  /*03f0*/  VIADD R2, R6, UR5 ;  /* 0x0000000506027c36 */ /* 0x000fe20008000000 */
[----:B------:R-:W-:Y:S01]  /*0400*/  UIMAD UR11, UR10, 0x3, UR23 ;  /* 0x000000030a0b78a4 */ /* 0x000fe2000f8e0217 */
[----:B------:R-:W-:Y:S01]  /*0410*/  IADD3 R24, PT, PT, R10, UR5, RZ ;  /* 0x000000050a187c10 */ /* 0x000fe2000fffe0ff */
[----:B------:R-:W-:Y:S01]  /*0420*/  ULEA UR12, UR10, UR23, 0x2 ;  /* 0x000000170a0c7291 */ /* 0x000fe2000f8e10ff */
[----:B------:R-:W-:Y:S01]  /*0430*/  IADD3 R26, PT, PT, R11, UR5, RZ ;  /* 0x000000050b1a7c10 */ /* 0x000fe2000fffe0ff */
[----:B------:R-:W-:Y:S01]  /*0440*/  UIMAD UR13, UR10, 0x5, UR23 ;  /* 0x000000050a0d78a4 */ /* 0x000fe2000f8e0217 */
[----:B------:R-:W-:Y:S01]  /*0450*/  IADD3 R28, PT, PT, R12, UR5, RZ ;  /* 0x000000050c1c7c10 */ /* 0x000fe2000fffe0ff */
[----:B------:R-:W-:Y:S01]  /*0460*/  UIMAD UR14, UR10, 0x6, UR23 ;  /* 0x000000060a0e78a4 */ /* 0x000fe2000f8e0217 */
[----:B------:R-:W-:Y:S01]  /*0470*/  IADD3 R23, PT, PT, R9, UR5, RZ ;  /* 0x0000000509177c10 */ /* 0x000fe2000fffe0ff */
[----:B------:R-:W-:Y:S01]  /*0480*/  UIMAD UR15, UR10, 0x7, UR23 ;  /* 0x000000070a0f78a4 */ /* 0x000fe2000f8e0217 */
[----:B------:R-:W-:Y:S01]  /*0490*/  VIADD R25, R13, UR5 ;  /* 0x000000050d197c36 */ /* 0x000fe20008000000 */
[----:B------:R-:W-:Y:S01]  /*04a0*/  IADD3 R27, PT, PT, R22, UR5, RZ ;  /* 0x00000005161b7c10 */ /* 0x000fe2000fffe0ff */
[----:B------:R-:W-:Y:S01]  /*04b0*/  UIADD3 UR26, UPT, UPT, -UR8, URZ, URZ ;  /* 0x000000ff081a7290 */ /* 0x000fe2000fffe1ff */
[----:B------:R-:W-:Y:S01]  /*04c0*/  IADD3 R29, PT, PT, R8, UR5, RZ ;  /* 0x00000005081d7c10 */ /* 0x000fe2000fffe0ff */
[----:B------:R-:W-:-:S02]  /*04d0*/  UIADD3 UR24, UPT, UPT, UR9, UR5, URZ ;  /* 0x0000000509187290 */ /* 0x000fc4000fffe0ff */
[----:B------:R-:W-:Y:S01]  /*04e0*/  UIADD3 UR25, UPT, UPT, UR23, UR5, URZ ;  /* 0x0000000517197290 */ /* 0x000fe2000fffe0ff */
[----:B------:R-:W0:Y:S01]  /*04f0*/  LDCU.128 UR16, c[0x0][0x380] ;  /* 0x00007000ff1077ac */ /* 0x000e220008000c00 */
[----:B------:R-:W-:Y:S02]  /*0500*/  UIADD3 UR6, UPT, UPT, UR6, UR5, URZ ;  /* 0x0000000506067290 */ /* 0x000fe4000fffe0ff */
[----:B------:R-:W-:Y:S02]  /*0510*/  UIADD3 UR11, UPT, UPT, UR11, UR5, URZ ;  /* 0x000000050b0b7290 */ /* 0x000fe4000fffe0ff */
[----:B------:R-:W-:Y:S02]  /*0520*/  UIADD3 UR12, UPT, UPT, UR12, UR5, URZ ;  /* 0x000000050c0c7290 */ /* 0x000fe4000fffe0ff */
[----:B------:R-:W-:Y:S02]  /*0530*/  UIADD3 UR13, UPT, UPT, UR13, UR5, URZ ;  /* 0x000000050d0d7290 */ /* 0x000fe4000fffe0ff */
[----:B------:R-:W-:-:S02]  /*0540*/  UIADD3 UR14, UPT, UPT, UR14, UR5, URZ ;  /* 0x000000050e0e7290 */ /* 0x000fc4000fffe0ff */
[----:B------:R-:W-:-:S12]  /*0550*/  UIADD3 UR15, UPT, UPT, UR15, UR5, URZ ;  /* 0x000000050f0f7290 */ /* 0x000fd8000fffe0ff */
.L_x_65:
[----:B------:R-:W-:Y:S01]  /*0560*/  HFMA2 R16, -RZ, RZ, 0, 2.384185791015625e-07 ;  /* 0x00000004ff107431 */ /* 0x000fe200000001ff */
[----:B0-----:R-:W-:-:S06]  /*0570*/  UIMAD.WIDE.U32 UR28, UR25, 0x4, UR18 ;  /* 0x00000004191c78a5 */ /* 0x001fcc000f8e0012 */
[----:B------:R-:W-:Y:S01]  /*0580*/  MOV R14, UR28 ;  /* 0x0000001c000e7c02 */ /* 0x000fe20008000f00 */
[----:B------:R-:W-:Y:S02]  /*0590*/  IMAD.U32 R15, RZ, RZ, UR29 ;  /* 0x0000001dff0f7e24 */ /* 0x000fe4000f8e00ff */
[----:B------:R-:W-:-:S03]  /*05a0*/  IMAD.WIDE R16, R29, R16, UR16 ;  /* 0x000000101d107e25 */ /* 0x000fc6000f8e0210 */
[----:B------:R-:W2:Y:S04]  /*05b0*/  LDG.E R14, desc[UR20][R14.64] ;  /* 0x000000140e0e7981 */ /* 0x000ea8000c1e1900 */
[----:B------:R-:W2:Y:S01]  /*05c0*/  LDG.E R17, desc[UR20][R16.64] ;  /* 0x0000001410117981 */ /* 0x000ea2000c1e1900 */
[----:B------:R-:W-:Y:S01]  /*05d0*/  UIMAD.WIDE.U32 UR28, UR24, 0x4, UR18 ;  /* 0x00000004181c78a5 */ /* 0x000fe2000f8e0012 */
[----:B------:R-:W-:-:S05]  /*05e0*/  MOV R21, 0x4 ;  /* 0x0000000400157802 */ /* 0x000fca0000000f00 */
[----:B------:R-:W-:Y:S01]  /*05f0*/  IMAD.WIDE R20, R2, R21, UR16 ;  /* 0x0000001002147e25 */ /* 0x000fe2000f8e0215 */
[----:B------:R-:W-:-:S05]  /*0600*/  MOV R19, UR29 ;  /* 0x0000001d00137c02 */ /* 0x000fca0008000f00 */
[----:B------:R-:W3:Y:S01]  /*0610*/  LDG.E R21, desc[UR20][R20.64] ;  /* 0x0000001414157981 */ /* 0x000ee2000c1e1900 */
[----:B--2---:R-:W-:Y:S01]  /*0620*/  FFMA R14, R17, R14, R18 ;  /* 0x0000000e110e7223 */ /* 0x004fe20000000012 */
[----:B------:R-:W-:-:S06]  /*0630*/  MOV R18, UR28 ;  /* 0x0000001c00127c02 */ /* 0x000fcc0008000f00 */
[----:B------:R-:W3:Y:S01]  /*0640*/  LDG.E R18, desc[UR20][R18.64] ;  /* 0x0000001412127981 */ /* 0x000ee2000c1e1900 */
[----:B------:R-:W-:Y:S01]  /*0650*/  HFMA2 R17, -RZ, RZ, 0, 2.384185791015625e-07 ;  /* 0x00000004ff117431 */ /* 0x000fe200000001ff */
[----:B------:R-:W-:-:S06]  /*0660*/  UIMAD.WIDE.U32 UR28, UR6, 0x4, UR18 ;  /* 0x00000004061c78a5 */ /* 0x000fcc000f8e0012 */
[----:B------:R-:W-:Y:S01]  /*0670*/  MOV R15, UR29 ;  /* 0x0000001d000f7c02 */ /* 0x000fe20008000f00 */
[----:B------:R-:W-:-:S06]  /*0680*/  IMAD.WIDE R16, R24, R17, UR16 ;  /* 0x0000001018107e25 */ /* 0x000fcc000f8e0211 */
[----:B------:R-:W2:Y:S01]  /*0690*/  LDG.E R17, desc[UR20][R16.64] ;  /* 0x0000001410117981 */ /* 0x000ea2000c1e1900 */
[----:B---3--:R-:W-:Y:S01]  /*06a0*/  FFMA R18, R21, R18, R14 ;  /* 0x0000001215127223 */ /* 0x008fe2000000000e */
[----:B------:R-:W-:-:S06]  /*06b0*/  IMAD.U32 R14, RZ, RZ, UR28 ;  /* 0x0000001cff0e7e24 */ /* 0x000fcc000f8e00ff */
        /* <DEDUP_REMOVED lines=9> */
[----:B------:R-:W-:Y:S01]  /*0750*/  UIMAD.WIDE.U32 UR28, UR12, 0x4, UR18 ;  /* 0x000000040c1c78a5 */ /* 0x000fe2000f8e0012 */
[----:B------:R-:W-:-:S04]  /*0760*/  IMAD.MOV.U32 R17, RZ, RZ, 0x4 ;  /* 0x00000004ff117424 */ /* 0x000fc800078e00ff */
[----:B------:R-:W-:Y:S01]  /*0770*/  IMAD.WIDE R16, R28, R17, UR16 ;  /* 0x000000101c107e25 */ /* 0x000fe2000f8e0211 */
[----:B------:R-:W-:-:S05]  /*0780*/  MOV R15, UR29 ;  /* 0x0000001d000f7c02 */ /* 0x000fca0008000f00 */
[----:B------:R-:W2:Y:S01]  /*0790*/  LDG.E R17, desc[UR20][R16.64] ;  /* 0x0000001410117981 */ /* 0x000ea2000c1e1900 */
[----:B---3--:R-:W-:Y:S01]  /*07a0*/  FFMA R18, R21, R18, R14 ;  /* 0x0000001215127223 */ /* 0x008fe2000000000e */
[----:B------:R-:W-:-:S06]  /*07b0*/  MOV R14, UR28 ;  /* 0x0000001c000e7c02 */ /* 0x000fcc0008000f00 */
[----:B------:R-:W2:Y:S01]  /*07c0*/  LDG.E R14, desc[UR20][R14.64] ;  /* 0x000000140e0e7981 */ /* 0x000ea2000c1e1900 */
[----:B------:R-:W-:Y:S01]  /*07d0*/  HFMA2 R20, -RZ, RZ, 0, 2.384185791015625e-07 ;  /* 0x00000004ff147431 */ /* 0x000fe200000001ff */
[----:B------:R-:W-:-:S06]  /*07e0*/  UIMAD.WIDE.U32 UR28, UR13, 0x4, UR18 ;  /* 0x000000040d1c78a5 */ /* 0x000fcc000f8e0012 */
[----:B------:R-:W-:Y:S02]  /*07f0*/  IMAD.U32 R19, RZ, RZ, UR29 ;  /* 0x0000001dff137e24 */ /* 0x000fe4000f8e00ff */
[----:B------:R-:W-:-:S06]  /*0800*/  IMAD.WIDE R20, R23, R20, UR16 ;  /* 0x0000001017147e25 */ /* 0x000fcc000f8e0214 */
[----:B------:R-:W3:Y:S01]  /*0810*/  LDG.E R21, desc[UR20][R20.64] ;  /* 0x0000001414157981 */ /* 0x000ee2000c1e1900 */
[----:B--2---:R-:W-:Y:S01]  /*0820*/  FFMA R14, R17, R14, R18 ;  /* 0x0000000e110e7223 */ /* 0x004fe20000000012 */
[----:B------:R-:W-:-:S06]  /*0830*/  MOV R18, UR28 ;  /* 0x0000001c00127c02 */ /* 0x000fcc0008000f00 */
[----:B------:R-:W3:Y:S01]  /*0840*/  LDG.E R18, desc[UR20][R18.64] ;  /* 0x0000001412127981 */ /* 0x000ee2000c1e1900 */
[----:B------:R-:W-:Y:S01]  /*0850*/  UIMAD.WIDE.U32 UR28, UR14, 0x4, UR18 ;  /* 0x000000040e1c78a5 */ /* 0x000fe2000f8e0012 */
[----:B------:R-:W-:-:S05]  /*0860*/  MOV R16, 0x4 ;  /* 0x0000000400107802 */ /* 0x000fca0000000f00 */
[----:B------:R-:W-:Y:S01]  /*0870*/  MOV R17, UR29 ;  /* 0x0000001d00117c02 */ /* 0x000fe20008000f00 */
[----:B---3--:R-:W-:Y:S01]  /*0880*/  FFMA R18, R21, R18, R14 ;  /* 0x0000001215127223 */ /* 0x008fe2000000000e */
[----:B------:R-:W-:Y:S01]  /*0890*/  IMAD.WIDE R14, R25, R16, UR16 ;  /* 0x00000010190e7e25 */ /* 0x000fe2000f8e0210 */
[----:B------:R-:W-:-:S05]  /*08a0*/  MOV R16, UR28 ;  /* 0x0000001c00107c02 */ /* 0x000fca0008000f00 */
[----:B------:R0:W2:Y:S04]  /*08b0*/  LDG.E R15, desc[UR20][R14.64] ;  /* 0x000000140e0f7981 */ /* 0x0000a8000c1e1900 */
[----:B------:R-:W2:Y:S01]  /*08c0*/  LDG.E R16, desc[UR20][R16.64] ;  /* 0x0000001410107981 */ /* 0x000ea2000c1e1900 */
[----:B------:R-:W-:Y:S01]  /*08d0*/  UIMAD.WIDE.U32 UR28, UR15, 0x4, UR18 ;  /* 0x000000040f1c78a5 */ /* 0x000fe2000f8e0012 */
[----:B0-----:R-:W-:-:S05]  /*08e0*/  HFMA2 R14, -RZ, RZ, 0, 2.384185791015625e-07 ;  /* 0x00000004ff0e7431 */ /* 0x001fca00000001ff */
[----:B------:R-:W-:Y:S01]  /*08f0*/  IMAD.U32 R20, RZ, RZ, UR28 ;  /* 0x0000001cff147e24 */ /* 0x000fe2000f8e00ff */
[----:B------:R-:W-:-:S05]  /*0900*/  MOV R21, UR29 ;  /* 0x0000001d00157c02 */ /* 0x000fca0008000f00 */
[----:B------:R-:W3:Y:S01]  /*0910*/  LDG.E R20, desc[UR20][R20.64] ;  /* 0x0000001414147981 */ /* 0x000ee2000c1e1900 */
[----:B--2---:R-:W-:Y:S01]  /*0920*/  FFMA R15, R15, R16, R18 ;  /* 0x000000100f0f7223 */ /* 0x004fe20000000012 */
[----:B------:R-:W-:-:S06]  /*0930*/  IMAD.WIDE R18, R27, R14, UR16 ;  /* 0x000000101b127e25 */ /* 0x000fcc000f8e020e */
[----:B------:R-:W3:Y:S01]  /*0940*/  LDG.E R18, desc[UR20][R18.64] ;  /* 0x0000001412127981 */ /* 0x000ee2000c1e1900 */
[----:B------:R-:W-:-:S04]  /*0950*/  UIADD3 UR26, UPT, UPT, UR26, 0x8, URZ ;  /* 0x000000081a1a7890 */ /* 0x000fc8000fffe0ff */
[----:B------:R-:W-:Y:S01]  /*0960*/  UISETP.NE.AND UP1, UPT, UR26, URZ, UPT ;  /* 0x000000ff1a00728c */ /* 0x000fe2000bf25270 */
[C---:B------:R-:W-:Y:S01]  /*0970*/  LEA R2, R5.reuse, R2, 0x3 ;  /* 0x0000000205027211 */ /* 0x040fe200078e18ff */
[C---:B------:R-:W-:Y:S01]  /*0980*/  IMAD R28, R5.reuse, 0x8, R28 ;  /* 0x00000008051c7824 */ /* 0x040fe200078e021c */
[C---:B------:R-:W-:Y:S02]  /*0990*/  LEA R24, R5.reuse, R24, 0x3 ;  /* 0x0000001805187211 */ /* 0x040fe400078e18ff */
[C---:B------:R-:W-:Y:S02]  /*09a0*/  LEA R26, R5.reuse, R26, 0x3 ;  /* 0x0000001a051a7211 */ /* 0x040fe400078e18ff */
[C---:B------:R-:W-:Y:S02]  /*09b0*/  LEA R23, R5.reuse, R23, 0x3 ;  /* 0x0000001705177211 */ /* 0x040fe400078e18ff */
[C---:B------:R-:W-:Y:S02]  /*09c0*/  LEA R25, R5.reuse, R25, 0x3 ;  /* 0x0000001905197211 */ /* 0x040fe400078e18ff */
[----:B------:R-:W-:-:S02]  /*09d0*/  LEA R27, R5, R27, 0x3 ;  /* 0x0000001b051b7211 */ /* 0x000fc400078e18ff */
[----:B------:R-:W-:Y:S01]  /*09e0*/  LEA R29, R5, R29, 0x3 ;  /* 0x0000001d051d7211 */ /* 0x000fe200078e18ff */
[----:B------:R-:W-:Y:S02]  /*09f0*/  ULEA UR24, UR10, UR24, 0x3 ;  /* 0x000000180a187291 */ /* 0x000fe4000f8e18ff */
[----:B------:R-:W-:Y:S02]  /*0a00*/  ULEA UR6, UR10, UR6, 0x3 ;  /* 0x000000060a067291 */ /* 0x000fe4000f8e18ff */
[----:B------:R-:W-:Y:S02]  /*0a10*/  ULEA UR11, UR10, UR11, 0x3 ;  /* 0x0000000b0a0b7291 */ /* 0x000fe4000f8e18ff */
[----:B------:R-:W-:Y:S02]  /*0a20*/  ULEA UR12, UR10, UR12, 0x3 ;  /* 0x0000000c0a0c7291 */ /* 0x000fe4000f8e18ff */
[----:B------:R-:W-:Y:S02]  /*0a30*/  ULEA UR13, UR10, UR13, 0x3 ;  /* 0x0000000d0a0d7291 */ /* 0x000fe4000f8e18ff */
[----:B------:R-:W-:-:S02]  /*0a40*/  ULEA UR14, UR10, UR14, 0x3 ;  /* 0x0000000e0a0e7291 */ /* 0x000fc4000f8e18ff */
[----:B------:R-:W-:Y:S02]  /*0a50*/  ULEA UR15, UR10, UR15, 0x3 ;  /* 0x0000000f0a0f7291 */ /* 0x000fe4000f8e18ff */
[----:B------:R-:W-:Y:S01]  /*0a60*/  ULEA UR25, UR10, UR25, 0x3 ;  /* 0x000000190a197291 */ /* 0x000fe2000f8e18ff */
[----:B---3--:R-:W-:Y:S01]  /*0a70*/  FFMA R18, R18, R20, R15 ;  /* 0x0000001412127223 */ /* 0x008fe2000000000f */
[----:B------:R-:W-:Y:S10]  /*0a80*/  BRA.U UP1, `(.L_x_65) ;  /* 0xfffffff901b47547 */ /* 0x000ff4000b83ffff */
[----:B------:R-:W-:-:S05]  /*0a90*/  UMOV UR6, UR8 ;  /* 0x0000000800067c82 */ /* 0x000fca0008000000 */
.L_x_64:
[----:B------:R-:W0:Y:S02]  /*0aa0*/  LDCU UR11, c[0x0][0x3a4] ;  /* 0x00007480ff0b77ac */ /* 0x000e240008000800 */
[----:B0-----:R-:W-:-:S04]  /*0ab0*/  ULOP3.LUT UR11, UR11, 0x7, URZ, 0xc0, !UPT ;  /* 0x000000070b0b7892 */ /* 0x001fc8000f8ec0ff */
[----:B------:R-:W-:-:S09]  /*0ac0*/  UISETP.NE.AND UP1, UPT, UR11, URZ, UPT ;  /* 0x000000ff0b00728c */ /* 0x000fd2000bf25270 */
[----:B------:R-:W-:Y:S05]  /*0ad0*/  BRA.U !UP1, `(.L_x_66) ;  /* 0x0000000509907547 */ /* 0x000fea000b800000 */
[----:B------:R-:W-:Y:S01]  /*0ae0*/  UIADD3 UR11, UPT, UPT, UR11, -0x1, URZ ;  /* 0xffffffff0b0b7890 */ /* 0x000fe2000fffe0ff */
[----:B------:R-:W-:Y:S01]  /*0af0*/  VIADD R2, R0, UR5 ;  /* 0x0000000500027c36 */ /* 0x000fe20008000000 */
[----:B------:R-:W-:Y:S02]  /*0b00*/  UISETP.NE.AND UP2, UPT, UR22, URZ, UPT ;  /* 0x000000ff1600728c */ /* 0x000fe4000bf45270 */
[----:B------:R-:W-:Y:S02]  /*0b10*/  UISETP.GE.U32.AND UP1, UPT, UR11, 0x3, UPT ;  /* 0x000000030b00788c */ /* 0x000fe4000bf26070 */
[----:B------:R-:W-:-:S07]  /*0b20*/  UIADD3 UR16, UPT, UPT, UR23, UR5, URZ ;  /* 0x0000000517107290 */ /* 0x000fce000fffe0ff */
[----:B------:R-:W-:Y:S05]  /*0b30*/  BRA.U !UP1, `(.L_x_67) ;  /* 0x0000000109c07547 */ /* 0x000fea000b800000 */
[----:B------:R-:W0:Y:S01]  /*0b40*/  LDCU.64 UR28, c[0x0][0x398] ;  /* 0x00007300ff1c77ac */ /* 0x000e220008000a00 */
[----:B------:R-:W-:Y:S01]  /*0b50*/  MOV R21, 0x4 ;  /* 0x0000000400157802 */ /* 0x000fe20000000f00 */
[----:B------:R-:W-:Y:S01]  /*0b60*/  HFMA2 R25, -RZ, RZ, 0, 2.384185791015625e-07 ;  /* 0x00000004ff197431 */ /* 0x000fe200000001ff */
[----:B------:R-:W1:Y:S01]  /*0b70*/  LDCU.128 UR24, c[0x0][0x380] ;  /* 0x00007000ff1877ac */ /* 0x000e620008000c00 */
[----:B------:R-:W-:Y:S01]  /*0b80*/  UIMAD UR11, UR6, UR10, UR16 ;  /* 0x0000000a060b72a4 */ /* 0x000fe2000f8e0210 */
[----:B0-----:R-:W-:-:S03]  /*0b90*/  MOV R14, UR28 ;  /* 0x0000001c000e7c02 */ /* 0x001fc60008000f00 */
[----:B-1----:R-:W-:Y:S02]  /*0ba0*/  UIMAD.WIDE.U32 UR12, UR11, 0x4, UR26 ;  /* 0x000000040b0c78a5 */ /* 0x002fe4000f8e001a */
[----:B------:R-:W-:Y:S01]  /*0bb0*/  IMAD R17, R14, UR6, R7 ;  /* 0x000000060e117c24 */ /* 0x000fe2000f8e0207 */
[----:B------:R-:W-:-:S03]  /*0bc0*/  UIADD3 UR11, UPT, UPT, UR11, UR10, URZ ;  /* 0x0000000a0b0b7290 */ /* 0x000fc6000fffe0ff */
[C---:B------:R-:W-:Y:S01]  /*0bd0*/  IMAD R20, R17.reuse, UR29, R2 ;  /* 0x0000001d11147c24 */ /* 0x040fe2000f8e0202 */
[----:B------:R-:W-:Y:S01]  /*0be0*/  IADD3 R27, PT, PT, R17, UR28, RZ ;  /* 0x0000001c111b7c10 */ /* 0x000fe2000fffe0ff */
[----:B------:R-:W-:Y:S01]  /*0bf0*/  IMAD.U32 R15, RZ, RZ, UR13 ;  /* 0x0000000dff0f7e24 */ /* 0x000fe2000f8e00ff */
[----:B------:R-:W-:Y:S01]  /*0c00*/  MOV R29, 0x4 ;  /* 0x00000004001d7802 */ /* 0x000fe20000000f00 */
[----:B------:R-:W-:Y:S01]  /*0c10*/  IMAD.WIDE R20, R20, R21, UR24 ;  /* 0x0000001814147e25 */ /* 0x000fe2000f8e0215 */
[----:B------:R-:W-:-:S03]  /*0c20*/  MOV R14, UR12 ;  /* 0x0000000c000e7c02 */ /* 0x000fc60008000f00 */
[C-C-:B------:R-:W-:Y:S01]  /*0c30*/  IMAD R24, R27.reuse, UR29, R2.reuse ;  /* 0x0000001d1b187c24 */ /* 0x140fe2000f8e0202 */
[----:B------:R-:W-:Y:S01]  /*0c40*/  IADD3 R27, PT, PT, R27, UR28, RZ ;  /* 0x0000001c1b1b7c10 */ /* 0x000fe2000fffe0ff */
[----:B------:R-:W-:Y:S01]  /*0c50*/  UIADD3 UR14, UPT, UPT, UR11, UR10, URZ ;  /* 0x0000000a0b0e7290 */ /* 0x000fe2000fffe0ff */
[----:B------:R0:W2:Y:S01]  /*0c60*/  LDG.E R23, desc[UR20][R20.64] ;  /* 0x0000001414177981 */ /* 0x0000a2000c1e1900 */
[----:B------:R-:W-:Y:S02]  /*0c70*/  UIMAD.WIDE.U32 UR12, UR11, 0x4, UR26 ;  /* 0x000000040b0c78a5 */ /* 0x000fe4000f8e001a */
[C---:B------:R-:W-:Y:S01]  /*0c80*/  IMAD R26, R27.reuse, UR29, R2 ;  /* 0x0000001d1b1a7c24 */ /* 0x040fe2000f8e0202 */
[----:B------:R-:W-:Y:S01]  /*0c90*/  UIMAD.WIDE.U32 UR18, UR14, 0x4, UR26 ;  /* 0x000000040e1278a5 */ /* 0x000fe2000f8e001a */
[----:B------:R-:W-:Y:S01]  /*0ca0*/  IADD3 R27, PT, PT, R27, UR28, RZ ;  /* 0x0000001c1b1b7c10 */ /* 0x000fe2000fffe0ff */
[----:B------:R-:W-:Y:S01]  /*0cb0*/  UIADD3 UR14, UPT, UPT, UR14, UR10, URZ ;  /* 0x0000000a0e0e7290 */ /* 0x000fe2000fffe0ff */
[----:B------:R-:W-:Y:S01]  /*0cc0*/  IMAD.U32 R17, RZ, RZ, UR13 ;  /* 0x0000000dff117e24 */ /* 0x000fe2000f8e00ff */
[----:B------:R1:W2:Y:S01]  /*0cd0*/  LDG.E R19, desc[UR20][R14.64] ;  /* 0x000000140e137981 */ /* 0x0002a2000c1e1900 */
[----:B------:R-:W-:-:S04]  /*0ce0*/  IMAD.WIDE R24, R24, R25, UR24 ;  /* 0x0000001818187e25 */ /* 0x000fc8000f8e0219 */
[----:B0-----:R-:W-:-:S04]  /*0cf0*/  IMAD.WIDE R20, R26, R29, UR24 ;  /* 0x000000181a147e25 */ /* 0x001fc8000f8e021d */
[----:B------:R-:W-:Y:S01]  /*0d00*/  HFMA2 R26, -RZ, RZ, 0, 2.384185791015625e-07 ;  /* 0x00000004ff1a7431 */ /* 0x000fe200000001ff */
[----:B------:R-:W-:Y:S01]  /*0d10*/  MOV R16, UR12 ;  /* 0x0000000c00107c02 */ /* 0x000fe20008000f00 */
[----:B------:R-:W-:Y:S01]  /*0d20*/  UIMAD.WIDE.U32 UR12, UR14, 0x4, UR26 ;  /* 0x000000040e0c78a5 */ /* 0x000fe2000f8e001a */
[----:B------:R-:W-:Y:S01]  /*0d30*/  IMAD R27, R27, UR29, R2 ;  /* 0x0000001d1b1b7c24 */ /* 0x000fe2000f8e0202 */
[----:B-1----:R-:W-:Y:S01]  /*0d40*/  MOV R14, UR18 ;  /* 0x00000012000e7c02 */ /* 0x002fe20008000f00 */
[----:B------:R0:W3:Y:S01]  /*0d50*/  LDG.E R28, desc[UR20][R24.64] ;  /* 0x00000014181c7981 */ /* 0x0000e2000c1e1900 */
[----:B------:R-:W-:-:S03]  /*0d60*/  MOV R15, UR19 ;  /* 0x00000013000f7c02 */ /* 0x000fc60008000f00 */
[----:B------:R-:W3:Y:S01]  /*0d70*/  LDG.E R17, desc[UR20][R16.64] ;  /* 0x0000001410117981 */ /* 0x000ee2000c1e1900 */
[----:B------:R-:W-:-:S03]  /*0d80*/  IMAD.WIDE R26, R27, R26, UR24 ;  /* 0x000000181b1a7e25 */ /* 0x000fc6000f8e021a */
[----:B------:R-:W4:Y:S01]  /*0d90*/  LDG.E R14, desc[UR20][R14.64] ;  /* 0x000000140e0e7981 */ /* 0x000f22000c1e1900 */
[----:B0-----:R-:W-:Y:S01]  /*0da0*/  IMAD.U32 R24, RZ, RZ, UR12 ;  /* 0x0000000cff187e24 */ /* 0x001fe2000f8e00ff */
[----:B------:R-:W-:Y:S02]  /*0db0*/  MOV R25, UR13 ;  /* 0x0000000d00197c02 */ /* 0x000fe40008000f00 */
[----:B------:R-:W4:Y:S04]  /*0dc0*/  LDG.E R21, desc[UR20][R20.64] ;  /* 0x0000001414157981 */ /* 0x000f28000c1e1900 */
[----:B------:R-:W5:Y:S04]  /*0dd0*/  LDG.E R24, desc[UR20][R24.64] ;  /* 0x0000001418187981 */ /* 0x000f68000c1e1900 */
[----:B------:R-:W5:Y:S01]  /*0de0*/  LDG.E R27, desc[UR20][R26.64] ;  /* 0x000000141a1b7981 */ /* 0x000f62000c1e1900 */
[----:B------:R-:W-:Y:S01]  /*0df0*/  UIADD3 UR6, UPT, UPT, UR6, 0x4, URZ ;  /* 0x0000000406067890 */ /* 0x000fe2000fffe0ff */
[----:B--2---:R-:W-:-:S04]  /*0e00*/  FFMA R19, R23, R19, R18 ;  /* 0x0000001317137223 */ /* 0x004fc80000000012 */
[----:B---3--:R-:W-:-:S04]  /*0e10*/  FFMA R28, R28, R17, R19 ;  /* 0x000000111c1c7223 */ /* 0x008fc80000000013 */
[----:B----4-:R-:W-:-:S04]  /*0e20*/  FFMA R28, R21, R14, R28 ;  /* 0x0000000e151c7223 */ /* 0x010fc8000000001c */
[----:B-----5:R-:W-:-:S07]  /*0e30*/  FFMA R18, R27, R24, R28 ;  /* 0x000000181b127223 */ /* 0x020fce000000001c */
.L_x_67:
[----:B------:R-:W-:Y:S05]  /*0e40*/  BRA.U !UP2, `(.L_x_66) ;  /* 0x000000010ab47547 */ /* 0x000fea000b800000 */
[----:B------:R-:W-:Y:S01]  /*0e50*/  UISETP.NE.AND UP1, UPT, UR22, 0x1, UPT ;  /* 0x000000011600788c */ /* 0x000fe2000bf25270 */
[----:B------:R-:W-:Y:S01]  /*0e60*/  MOV R14, UR6 ;  /* 0x00000006000e7c02 */ /* 0x000fe20008000f00 */
[----:B------:R-:W-:Y:S01]  /*0e70*/  ULOP3.LUT UP2, URZ, UR10, 0x1, URZ, 0xc0, !UPT ;  /* 0x000000010aff7892 */ /* 0x000fe2000f84c0ff */
[----:B------:R-:W-:Y:S01]  /*0e80*/  IMAD.MOV.U32 R25, RZ, RZ, 0x4 ;  /* 0x00000004ff197424 */ /* 0x000fe200078e00ff */
[----:B------:R-:W-:Y:S02]  /*0e90*/  MOV R27, 0x4 ;  /* 0x00000004001b7802 */ /* 0x000fe40000000f00 */
[----:B------:R-:W-:Y:S02]  /*0ea0*/  PLOP3.LUT P0, PT, PT, PT, UP1, 0x80, 0x8 ;  /* 0x000000000008781c */ /* 0x000fe40003f0f018 */
[----:B------:R-:W-:-:S03]  /*0eb0*/  PLOP3.LUT P1, PT, PT, PT, UP2, 0x80, 0x8 ;  /* 0x000000000008781c */ /* 0x000fc60003f2f028 */
[----:B------:R-:W0:Y:S02]  /*0ec0*/  @UP1 LDCU.64 UR14, c[0x0][0x398] ;  /* 0x00007300ff0e17ac */ /* 0x000e240008000a00 */
[----:B------:R-:W1:Y:S01]  /*0ed0*/  @UP2 LDCU.64 UR18, c[0x0][0x398] ;  /* 0x00007300ff1227ac */ /* 0x000e620008000a00 */
[----:B------:R-:W2:Y:S01]  /*0ee0*/  @UP1 LDCU.128 UR24, c[0x0][0x380] ;  /* 0x00007000ff1817ac */ /* 0x000ea20008000c00 */
[----:B------:R-:W3:Y:S01]  /*0ef0*/  @UP2 LDCU.128 UR28, c[0x0][0x380] ;  /* 0x00007000ff1c27ac */ /* 0x000ee20008000c00 */
[----:B------:R-:W-:-:S03]  /*0f00*/  @UP1 UIMAD UR12, UR6, UR10, UR16 ;  /* 0x0000000a060c12a4 */ /* 0x000fc6000f8e0210 */
[--C-:B0-----:R-:W-:Y:S01]  /*0f10*/  @P0 IMAD R15, R14, UR14, R7.reuse ;  /* 0x0000000e0e0f0c24 */ /* 0x101fe2000f8e0207 */
[----:B------:R-:W-:Y:S01]  /*0f20*/  @UP1 UIADD3 UR6, UPT, UPT, UR6, 0x2, URZ ;  /* 0x0000000206061890 */ /* 0x000fe2000fffe0ff */
[----:B-1----:R-:W-:Y:S02]  /*0f30*/  MOV R14, UR18 ;  /* 0x00000012000e7c02 */ /* 0x002fe40008000f00 */
[C-C-:B------:R-:W-:Y:S01]  /*0f40*/  @P0 IMAD R24, R15.reuse, UR15, R2.reuse ;  /* 0x0000000f0f180c24 */ /* 0x140fe2000f8e0202 */
[----:B------:R-:W-:Y:S01]  /*0f50*/  @P0 IADD3 R17, PT, PT, R15, UR14, RZ ;  /* 0x0000000e0f110c10 */ /* 0x000fe2000fffe0ff */
[----:B------:R-:W-:Y:S02]  /*0f60*/  @UP1 UIADD3 UR14, UPT, UPT, UR12, UR10, URZ ;  /* 0x0000000a0c0e1290 */ /* 0x000fe4000fffe0ff */
[----:B--2---:R-:W-:Y:S01]  /*0f70*/  @UP1 UIMAD.WIDE.U32 UR12, UR12, 0x4, UR26 ;  /* 0x000000040c0c18a5 */ /* 0x004fe2000f8e001a */
[----:B------:R-:W-:Y:S01]  /*0f80*/  @P1 IMAD R29, R14, UR6, R7 ;  /* 0x000000060e1d1c24 */ /* 0x000fe2000f8e0207 */
[----:B------:R-:W-:Y:S01]  /*0f90*/  @UP2 UIMAD UR10, UR6, UR10, UR16 ;  /* 0x0000000a060a22a4 */ /* 0x000fe2000f8e0210 */
[--C-:B------:R-:W-:Y:S01]  /*0fa0*/  @P0 IMAD R26, R17, UR15, R2.reuse ;  /* 0x0000000f111a0c24 */ /* 0x100fe2000f8e0202 */
[----:B------:R-:W-:Y:S01]  /*0fb0*/  @UP1 UIMAD.WIDE.U32 UR14, UR14, 0x4, UR26 ;  /* 0x000000040e0e18a5 */ /* 0x000fe2000f8e001a */
[----:B------:R-:W-:Y:S01]  /*0fc0*/  @P0 IMAD.WIDE R24, R24, R25, UR24 ;  /* 0x0000001818180e25 */ /* 0x000fe2000f8e0219 */
[----:B------:R-:W-:Y:S01]  /*0fd0*/  MOV R15, UR13 ;  /* 0x0000000d000f7c02 */ /* 0x000fe20008000f00 */
[----:B---3--:R-:W-:Y:S01]  /*0fe0*/  @UP2 UIMAD.WIDE.U32 UR10, UR10, 0x4, UR30 ;  /* 0x000000040a0a28a5 */ /* 0x008fe2000f8e001e */
[----:B------:R-:W-:Y:S01]  /*0ff0*/  MOV R14, UR12 ;  /* 0x0000000c000e7c02 */ /* 0x000fe20008000f00 */
[----:B------:R-:W-:Y:S01]  /*1000*/  @P1 IMAD R29, R29, UR19, R2 ;  /* 0x000000131d1d1c24 */ /* 0x000fe2000f8e0202 */
[----:B------:R-:W-:-:S02]  /*1010*/  MOV R16, UR28 ;  /* 0x0000001c00107c02 */ /* 0x000fc40008000f00 */
[----:B------:R-:W-:Y:S01]  /*1020*/  MOV R17, UR29 ;  /* 0x0000001d00117c02 */ /* 0x000fe20008000f00 */
[----:B------:R-:W-:Y:S01]  /*1030*/  @P0 IMAD.WIDE R26, R26, R27, UR24 ;  /* 0x000000181a1a0e25 */ /* 0x000fe2000f8e021b */
[----:B------:R-:W-:Y:S01]  /*1040*/  MOV R20, UR14 ;  /* 0x0000000e00147c02 */ /* 0x000fe20008000f00 */
[----:B------:R-:W2:Y:S02]  /*1050*/  @P0 LDG.E R15, desc[UR20][R14.64] ;  /* 0x000000140e0f0981 */ /* 0x000ea4000c1e1900 */
[----:B------:R-:W-:Y:S02]  /*1060*/  IMAD.U32 R21, RZ, RZ, UR15 ;  /* 0x0000000fff157e24 */ /* 0x000fe4000f8e00ff */
[----:B------:R-:W2:Y:S01]  /*1070*/  @P0 LDG.E R25, desc[UR20][R24.64] ;  /* 0x0000001418190981 */ /* 0x000ea2000c1e1900 */
[----:B------:R-:W-:Y:S01]  /*1080*/  @P1 IMAD.WIDE R28, R29, 0x4, R16 ;  /* 0x000000041d1c1825 */ /* 0x000fe200078e0210 */
[----:B------:R-:W-:Y:S02]  /*1090*/  MOV R16, UR10 ;  /* 0x0000000a00107c02 */ /* 0x000fe40008000f00 */
[----:B------:R-:W-:Y:S01]  /*10a0*/  MOV R17, UR11 ;  /* 0x0000000b00117c02 */ /* 0x000fe20008000f00 */
[----:B------:R-:W3:Y:S04]  /*10b0*/  @P0 LDG.E R20, desc[UR20][R20.64] ;  /* 0x0000001414140981 */ /* 0x000ee8000c1e1900 */
[----:B------:R-:W3:Y:S04]  /*10c0*/  @P0 LDG.E R26, desc[UR20][R26.64] ;  /* 0x000000141a1a0981 */ /* 0x000ee8000c1e1900 */
[----:B------:R-:W4:Y:S04]  /*10d0*/  @P1 LDG.E R29, desc[UR20][R28.64] ;  /* 0x000000141c1d1981 */ /* 0x000f28000c1e1900 */
[----:B------:R-:W4:Y:S01]  /*10e0*/  @P1 LDG.E R16, desc[UR20][R16.64] ;  /* 0x0000001410101981 */ /* 0x000f22000c1e1900 */
[----:B--2---:R-:W-:-:S04]  /*10f0*/  @P0 FFMA R19, R25, R15, R18 ;  /* 0x0000000f19130223 */ /* 0x004fc80000000012 */
[----:B---3--:R-:W-:-:S04]  /*1100*/  @P0 FFMA R18, R26, R20, R19 ;  /* 0x000000141a120223 */ /* 0x008fc80000000013 */
[----:B----4-:R-:W-:-:S07]  /*1110*/  @P1 FFMA R18, R29, R16, R18 ;  /* 0x000000101d121223 */ /* 0x010fce0000000012 */
.L_x_66:
[----:B------:R-:W0:Y:S01]  /*1120*/  LDCU UR6, c[0x0][0x3a0] ;  /* 0x00007400ff0677ac */ /* 0x000e220008000800 */
[----:B------:R-:W-:-:S04]  /*1130*/  UIADD3 UR5, UPT, UPT, UR5, 0x1, URZ ;  /* 0x0000000105057890 */ /* 0x000fc8000fffe0ff */
[----:B0-----:R-:W-:-:S09]  /*1140*/  UISETP.NE.AND UP1, UPT, UR5, UR6, UPT ;  /* 0x000000060500728c */ /* 0x001fd2000bf25270 */
[----:B------:R-:W-:Y:S05]  /*1150*/  BRA.U UP1, `(.L_x_68) ;  /* 0xfffffff101907547 */ /* 0x000fea000b83ffff */
[----:B------:R-:W-:Y:S05]  /*1160*/  BRA.U UP0, `(.L_x_69) ;  /* 0xfffffff100147547 */ /* 0x000fea000b83ffff */
.L_x_63:
[----:B------:R-:W0:Y:S01]  /*1170*/  LDC.64 R4, c[0x0][0x390] ;  /* 0x0000e400ff047b82 */ /* 0x000e220000000a00 */
[----:B------:R-:W1:Y:S02]  /*1180*/  LDCU UR4, c[0x0][0x3ac] ;  /* 0x00007580ff0477ac */ /* 0x000e640008000800 */
[----:B-1----:R-:W-:-:S04]  /*1190*/  IMAD R3, R3, UR4, R0 ;  /* 0x0000000403037c24 */ /* 0x002fc8000f8e0200 */
[----:B0-----:R-:W-:-:S05]  /*11a0*/  IMAD.WIDE R2, R3, 0x4, R4 ;  /* 0x0000000403027825 */ /* 0x001fca00078e0204 */
[----:B------:R-:W-:Y:S01]  /*11b0*/  STG.E desc[UR20][R2.64], R18 ;  /* 0x0000001202007986 */ /* 0x000fe2000c101914 */
[----:B------:R-:W-:Y:S05]  /*11c0*/  EXIT ;  /* 0x000000000000794d */ /* 0x000fea0003800000 */
.L_x_70:
        /* <DEDUP_REMOVED lines=11> */
.L_x_75:


//--------------------- .nv.global.init           --------------------------
	.section	.nv.global.init,"aw",@progbits
.nv.global.init:
	.type		$str$1,@object
	.size		$str$1,($str - $str$1)
$str$1:
        /*0000*/ 	.byte	0x41, 0x64, 0x64, 0x69, 0x74, 0x69, 0x6f, 0x6e, 0x20, 0x66, 0x72, 0x6f, 0x6d, 0x20, 0x74, 0x68
        /*0010*/ 	.byte	0x65, 0x20, 0x47, 0x50, 0x55, 0x2e, 0x2e, 0x2e, 0x0a, 0x0a, 0x00
	.type		$str,@object
	.size		$str,(.L_0 - $str)
$str:
        /*001b*/ 	.byte	0x4d, 0x75, 0x6c, 0x74, 0x69, 0x70, 0x6c, 0x69, 0x63, 0x61, 0x74, 0x69, 0x6f, 0x6e, 0x20, 0x66
        /*002b*/ 	.byte	0x72, 0x6f, 0x6d, 0x20, 0x74, 0x68, 0x65, 0x20, 0x47, 0x50, 0x55, 0x2e, 0x2e, 0x2e, 0x0a, 0x0a
        /*003b*/ 	.byte	0x00
.L_0:


//--------------------- .nv.shared.reserved.0     --------------------------
	.section	.nv.shared.reserved.0,"aw",@nobits
	.weak		__nv_reservedSMEM_offset_0_alias
	.size		__nv_reservedSMEM_offset_0_alias, 0, 64
	.other		__nv_reservedSMEM_offset_0_alias,@"STO_CUDA_RESERVED_SHARED STV_DEFAULT"
__nv_reservedSMEM_offset_0_alias:
	.zero		0
	.zero		64


//--------------------- .nv.constant0._Z9cudaDensePfS_S_S_iii --------------------------
	.section	.nv.constant0._Z9cudaDensePfS_S_S_iii,"a",@progbits
	.sectionflags	@""
	.align	4
.nv.constant0._Z9cudaDensePfS_S_S_iii:
	.zero		940


//--------------------- .nv.constant0._Z8cudaTanhPfi --------------------------
	.section	.nv.constant0._Z8cudaTanhPfi,"a",@progbits
	.sectionflags	@""
	.align	4
.nv.constant0._Z8cudaTanhPfi:
	.zero		908


//--------------------- .nv.constant0._Z12cudaMeanPoolPfS_iiiiii --------------------------
	.section	.nv.constant0._Z12cudaMeanPoolPfS_iiiiii,"a",@progbits
	.sectionflags	@""
	.align	4
.nv.constant0._Z12cudaMeanPoolPfS_iiiiii:
	.zero		936


//--------------------- .nv.constant0._Z10cudaConv2DPfS_S_iiiiii --------------------------
	.section	.nv.constant0._Z10cudaConv2DPfS_S_iiiiii,"a",@progbits
	.sectionflags	@""
	.align	4
.nv.constant0._Z10cudaConv2DPfS_S_iiiiii:
	.zero		944


//--------------------- SYMBOLS --------------------------

	.type		.nv.reservedSmem.offset0,@object
	.size		.nv.reservedSmem.offset0,0x4
	.type		vprintf,@function
